# CuTe-DSL kernel — source=fa4 family=fa4_fwd_sm100
# config = {"dtype": "Float16", "causal": true, "use_2cta": true, "q_stage": 1, "head_dim": 64}


// ===== COMPILED SASS (sm_100a) =====

	.target	sm_100a

	.elftype	@"ET_EXEC"


//--------------------- .note.nv.tkinfo           --------------------------
	.section	.note.nv.tkinfo,"",@"SHT_NOTE"
	.sectionflags	@"SHF_NOTE_NV_TKINFO"
	.tkinfo
        /*0018*/ 	.word	0x00000081
        /*0030*/ 	.string	""
        /*0030*/ 	.string	"ptxas"
        /*0030*/ 	.string	"Cuda compilation tools, release 12.9, V12.9.83"
        /*0030*/ 	.string	"Build system must define TOOLS_VERSION_EXTENDED"
        /*0030*/ 	.string	"-O 3 -arch sm_100a "



//--------------------- .note.nv.cuver            --------------------------
	.section	.note.nv.cuver,"",@"SHT_NOTE"
	.sectionflags	@"SHF_NOTE_NV_CUVER"
        /*0018*/ 	.short	0x0001
        /*001a*/ 	.short	0x0064
        /*001c*/ 	.short	0x0001
        /*001e*/ 	.short	0x0000
        /*0020*/ 	.short	0x0001
        /*0022*/ 	.short	0x0000


//--------------------- .nv.info                  --------------------------
	.section	.nv.info,"",@"SHT_CUDA_INFO"
	.align	4


	//----- nvinfo : EIATTR_REGCOUNT
	.align		4
        /*0000*/ 	.byte	0x04, 0x2f
        /*0002*/ 	.short	(.L_6 - .L_5)
	.align		4
.L_5:
        /*0004*/ 	.word	index@(kernel_cutlass_kernel_flash_attncuteflash_fwd_sm100FlashAttentionForwardSm100_object_at__tensor0000o6411101213_tensor0000o6411101213_tensor0000o6410111213_tensor0000o6411101213_tensorptrf_0)
        /*0008*/ 	.word	0x00000080


	//----- nvinfo : EIATTR_FRAME_SIZE
	.align		4
.L_6:
        /*000c*/ 	.byte	0x04, 0x11
        /*000e*/ 	.short	(.L_8 - .L_7)
	.align		4
.L_7:
        /*0010*/ 	.word	index@($__internal_2_$__cuda_sm10x_tcgen05_guardrail_trap_unallocated_columns_being_dealloced)
        /*0014*/ 	.word	0x00000000


	//----- nvinfo : EIATTR_FRAME_SIZE
	.align		4
.L_8:
        /*0018*/ 	.byte	0x04, 0x11
        /*001a*/ 	.short	(.L_10 - .L_9)
	.align		4
.L_9:
        /*001c*/ 	.word	index@($__internal_1_$__cuda_sm10x_tcgen05_guardrail_trap_phase_invalid_during_alloc)
        /*0020*/ 	.word	0x00000000


	//----- nvinfo : EIATTR_FRAME_SIZE
	.align		4
.L_10:
        /*0024*/ 	.byte	0x04, 0x11
        /*0026*/ 	.short	(.L_12 - .L_11)
	.align		4
.L_11:
        /*0028*/ 	.word	index@($__internal_0_$__cuda_sm10x_tcgen05_guardrail_trap_col_being_dealloced_not_returned_by_alloc)
        /*002c*/ 	.word	0x00000000


	//----- nvinfo : EIATTR_FRAME_SIZE
	.align		4
.L_12:
        /*0030*/ 	.byte	0x04, 0x11
        /*0032*/ 	.short	(.L_14 - .L_13)
	.align		4
.L_13:
        /*0034*/ 	.word	index@(kernel_cutlass_kernel_flash_attncuteflash_fwd_sm100FlashAttentionForwardSm100_object_at__tensor0000o6411101213_tensor0000o6411101213_tensor0000o6410111213_tensor0000o6411101213_tensorptrf_0)
        /*0038*/ 	.word	0x00000000


	//----- nvinfo : EIATTR_MIN_STACK_SIZE
	.align		4
.L_14:
        /*003c*/ 	.byte	0x04, 0x12
        /*003e*/ 	.short	(.L_16 - .L_15)
	.align		4
.L_15:
        /*0040*/ 	.word	index@(kernel_cutlass_kernel_flash_attncuteflash_fwd_sm100FlashAttentionForwardSm100_object_at__tensor0000o6411101213_tensor0000o6411101213_tensor0000o6410111213_tensor0000o6411101213_tensorptrf_0)
        /*0044*/ 	.word	0x00000000
.L_16:


//--------------------- .nv.info.kernel_cutlass_kernel_flash_attncuteflash_fwd_sm100FlashAttentionForwardSm100_object_at__tensor0000o6411101213_tensor0000o6411101213_tensor0000o6410111213_tensor0000o6411101213_tensorptrf_0 --------------------------
	.section	.nv.info.kernel_cutlass_kernel_flash_attncuteflash_fwd_sm100FlashAttentionForwardSm100_object_at__tensor0000o6411101213_tensor0000o6411101213_tensor0000o6410111213_tensor0000o6411101213_tensorptrf_0,"",@"SHT_CUDA_INFO"
	.sectionflags	@""
	.align	4


	//----- nvinfo : EIATTR_CUDA_API_VERSION
	.align		4
        /*0000*/ 	.byte	0x04, 0x37
        /*0002*/ 	.short	(.L_18 - .L_17)
.L_17:
        /*0004*/ 	.word	0x00000081


	//----- nvinfo : EIATTR_KPARAM_INFO
	.align		4
.L_18:
        /*0008*/ 	.byte	0x04, 0x17
        /*000a*/ 	.short	(.L_20 - .L_19)
.L_19:
        /*000c*/ 	.word	0x00000000
        /*0010*/ 	.short	0x0018
        /*0012*/ 	.short	0x02e4
        /*0014*/ 	.byte	0x00, 0xf0, 0x11, 0x00


	//----- nvinfo : EIATTR_KPARAM_INFO
	.align		4
.L_20:
        /*0018*/ 	.byte	0x04, 0x17
        /*001a*/ 	.short	(.L_22 - .L_21)
.L_21:
        /*001c*/ 	.word	0x00000000
        /*0020*/ 	.short	0x0017
        /*0022*/ 	.short	0x02d8
        /*0024*/ 	.byte	0x00, 0xf0, 0x31, 0x00


	//----- nvinfo : EIATTR_KPARAM_INFO
	.align		4
.L_22:
        /*0028*/ 	.byte	0x04, 0x17
        /*002a*/ 	.short	(.L_24 - .L_23)
.L_23:
        /*002c*/ 	.word	0x00000000
        /*0030*/ 	.short	0x0016
        /*0032*/ 	.short	0x02d4
        /*0034*/ 	.byte	0x00, 0xf0, 0x11, 0x00


	//----- nvinfo : EIATTR_KPARAM_INFO
	.align		4
.L_24:
        /*0038*/ 	.byte	0x04, 0x17
        /*003a*/ 	.short	(.L_26 - .L_25)
.L_25:
        /*003c*/ 	.word	0x00000000
        /*0040*/ 	.short	0x0015
        /*0042*/ 	.short	0x02c8
        /*0044*/ 	.byte	0x00, 0xf0, 0x31, 0x00


	//----- nvinfo : EIATTR_KPARAM_INFO
	.align		4
.L_26:
        /*0048*/ 	.byte	0x04, 0x17
        /*004a*/ 	.short	(.L_28 - .L_27)
.L_27:
        /*004c*/ 	.word	0x00000000
        /*0050*/ 	.short	0x0014
        /*0052*/ 	.short	0x02bc
        /*0054*/ 	.byte	0x00, 0xf0, 0x31, 0x00


	//----- nvinfo : EIATTR_KPARAM_INFO
	.align		4
.L_28:
        /*0058*/ 	.byte	0x04, 0x17
        /*005a*/ 	.short	(.L_30 - .L_29)
.L_29:
        /*005c*/ 	.word	0x00000000
        /*0060*/ 	.short	0x0013
        /*0062*/ 	.short	0x02b0
        /*0064*/ 	.byte	0x00, 0xf0, 0x31, 0x00


	//----- nvinfo : EIATTR_KPARAM_INFO
	.align		4
.L_30:
        /*0068*/ 	.byte	0x04, 0x17
        /*006a*/ 	.short	(.L_32 - .L_31)
.L_31:
        /*006c*/ 	.word	0x00000000
        /*0070*/ 	.short	0x0012
        /*0072*/ 	.short	0x02a4
        /*0074*/ 	.byte	0x00, 0xf0, 0x31, 0x00


	//----- nvinfo : EIATTR_KPARAM_INFO
	.align		4
.L_32:
        /*0078*/ 	.byte	0x04, 0x17
        /*007a*/ 	.short	(.L_34 - .L_33)
.L_33:
        /*007c*/ 	.word	0x00000000
        /*0080*/ 	.short	0x0011
        /*0082*/ 	.short	0x02a0
        /*0084*/ 	.byte	0x00, 0xf0, 0x11, 0x00


	//----- nvinfo : EIATTR_KPARAM_INFO
	.align		4
.L_34:
        /*0088*/ 	.byte	0x04, 0x17
        /*008a*/ 	.short	(.L_36 - .L_35)
.L_35:
        /*008c*/ 	.word	0x00000000
        /*0090*/ 	.short	0x0010
        /*0092*/ 	.short	0x029c
        /*0094*/ 	.byte	0x00, 0xf0, 0x11, 0x00


	//----- nvinfo : EIATTR_KPARAM_INFO
	.align		4
.L_36:
        /*0098*/ 	.byte	0x04, 0x17
        /*009a*/ 	.short	(.L_38 - .L_37)
.L_37:
        /*009c*/ 	.word	0x00000000
        /*00a0*/ 	.short	0x000f
        /*00a2*/ 	.short	0x0298
        /*00a4*/ 	.byte	0x00, 0xf0, 0x11, 0x00


	//----- nvinfo : EIATTR_KPARAM_INFO
	.align		4
.L_38:
        /*00a8*/ 	.byte	0x04, 0x17
        /*00aa*/ 	.short	(.L_40 - .L_39)
.L_39:
        /*00ac*/ 	.word	0x00000000
        /*00b0*/ 	.short	0x000e
        /*00b2*/ 	.short	0x0294
        /*00b4*/ 	.byte	0x00, 0xf0, 0x11, 0x00


	//----- nvinfo : EIATTR_KPARAM_INFO
	.align		4
.L_40:
        /*00b8*/ 	.byte	0x04, 0x17
        /*00ba*/ 	.short	(.L_42 - .L_41)
.L_41:
        /*00bc*/ 	.word	0x00000000
        /*00c0*/ 	.short	0x000d
        /*00c2*/ 	.short	0x0290
        /*00c4*/ 	.byte	0x00, 0xf0, 0x11, 0x00


	//----- nvinfo : EIATTR_KPARAM_INFO
	.align		4
.L_42:
        /*00c8*/ 	.byte	0x04, 0x17
        /*00ca*/ 	.short	(.L_44 - .L_43)
.L_43:
        /*00cc*/ 	.word	0x00000000
        /*00d0*/ 	.short	0x000c
        /*00d2*/ 	.short	0x028c
        /*00d4*/ 	.byte	0x00, 0xf0, 0x11, 0x00


	//----- nvinfo : EIATTR_KPARAM_INFO
	.align		4
.L_44:
        /*00d8*/ 	.byte	0x04, 0x17
        /*00da*/ 	.short	(.L_46 - .L_45)
.L_45:
        /*00dc*/ 	.word	0x00000000
        /*00e0*/ 	.short	0x000b
        /*00e2*/ 	.short	0x0287
        /*00e4*/ 	.byte	0x00, 0xf0, 0x0d, 0x00


	//----- nvinfo : EIATTR_KPARAM_INFO
	.align		4
.L_46:
        /*00e8*/ 	.byte	0x04, 0x17
        /*00ea*/ 	.short	(.L_48 - .L_47)
.L_47:
        /*00ec*/ 	.word	0x00000000
        /*00f0*/ 	.short	0x000a
        /*00f2*/ 	.short	0x0284
        /*00f4*/ 	.byte	0x00, 0xf0, 0x0d, 0x00


	//----- nvinfo : EIATTR_KPARAM_INFO
	.align		4
.L_48:
        /*00f8*/ 	.byte	0x04, 0x17
        /*00fa*/ 	.short	(.L_50 - .L_49)
.L_49:
        /*00fc*/ 	.word	0x00000000
        /*0100*/ 	.short	0x0009
        /*0102*/ 	.short	0x0280
        /*0104*/ 	.byte	0x00, 0xf0, 0x11, 0x00


	//----- nvinfo : EIATTR_KPARAM_INFO
	.align		4
.L_50:
        /*0108*/ 	.byte	0x04, 0x17
        /*010a*/ 	.short	(.L_52 - .L_51)
.L_51:
        /*010c*/ 	.word	0x00000000
        /*0110*/ 	.short	0x0008
        /*0112*/ 	.short	0x0200
        /*0114*/ 	.byte	0x00, 0xf0, 0x01, 0x02


	//----- nvinfo : EIATTR_KPARAM_INFO
	.align		4
.L_52:
        /*0118*/ 	.byte	0x04, 0x17
        /*011a*/ 	.short	(.L_54 - .L_53)
.L_53:
        /*011c*/ 	.word	0x00000000
        /*0120*/ 	.short	0x0007
        /*0122*/ 	.short	0x0180
        /*0124*/ 	.byte	0x00, 0xf0, 0x01, 0x02


	//----- nvinfo : EIATTR_KPARAM_INFO
	.align		4
.L_54:
        /*0128*/ 	.byte	0x04, 0x17
        /*012a*/ 	.short	(.L_56 - .L_55)
.L_55:
        /*012c*/ 	.word	0x00000000
        /*0130*/ 	.short	0x0006
        /*0132*/ 	.short	0x0100
        /*0134*/ 	.byte	0x00, 0xf0, 0x01, 0x02


	//----- nvinfo : EIATTR_KPARAM_INFO
	.align		4
.L_56:
        /*0138*/ 	.byte	0x04, 0x17
        /*013a*/ 	.short	(.L_58 - .L_57)
.L_57:
        /*013c*/ 	.word	0x00000000
        /*0140*/ 	.short	0x0005
        /*0142*/ 	.short	0x0080
        /*0144*/ 	.byte	0x00, 0xf0, 0x01, 0x02


	//----- nvinfo : EIATTR_KPARAM_INFO
	.align		4
.L_58:
        /*0148*/ 	.byte	0x04, 0x17
        /*014a*/ 	.short	(.L_60 - .L_59)
.L_59:
        /*014c*/ 	.word	0x00000000
        /*0150*/ 	.short	0x0004
        /*0152*/ 	.short	0x0030
        /*0154*/ 	.byte	0x00, 0xf0, 0xa1, 0x00


	//----- nvinfo : EIATTR_KPARAM_INFO
	.align		4
.L_60:
        /*0158*/ 	.byte	0x04, 0x17
        /*015a*/ 	.short	(.L_62 - .L_61)
.L_61:
        /*015c*/ 	.word	0x00000000
        /*0160*/ 	.short	0x0003
        /*0162*/ 	.short	0x0024
        /*0164*/ 	.byte	0x00, 0xf0, 0x31, 0x00


	//----- nvinfo : EIATTR_KPARAM_INFO
	.align		4
.L_62:
        /*0168*/ 	.byte	0x04, 0x17
        /*016a*/ 	.short	(.L_64 - .L_63)
.L_63:
        /*016c*/ 	.word	0x00000000
        /*0170*/ 	.short	0x0002
        /*0172*/ 	.short	0x0018
        /*0174*/ 	.byte	0x00, 0xf0, 0x31, 0x00


	//----- nvinfo : EIATTR_KPARAM_INFO
	.align		4
.L_64:
        /*0178*/ 	.byte	0x04, 0x17
        /*017a*/ 	.short	(.L_66 - .L_65)
.L_65:
        /*017c*/ 	.word	0x00000000
        /*0180*/ 	.short	0x0001
        /*0182*/ 	.short	0x000c
        /*0184*/ 	.byte	0x00, 0xf0, 0x31, 0x00


	//----- nvinfo : EIATTR_KPARAM_INFO
	.align		4
.L_66:
        /*0188*/ 	.byte	0x04, 0x17
        /*018a*/ 	.short	(.L_68 - .L_67)
.L_67:
        /*018c*/ 	.word	0x00000000
        /*0190*/ 	.short	0x0000
        /*0192*/ 	.short	0x0000
        /*0194*/ 	.byte	0x00, 0xf0, 0x31, 0x00


	//----- nvinfo : EIATTR_AT_ENTRY_FRAGMENTS
	.align		4
.L_68:
        /*0198*/ 	.byte	0x04, 0x4f
        /*019a*/ 	.short	(.L_70 - .L_69)


	//   ....[0]....
.L_69:
        /*019c*/ 	.word	0x00000004


	//   ....[1]....
        /*01a0*/ 	.word	0x00000005


	//----- nvinfo : EIATTR_RESERVED_SMEM_USED
	.align		4
.L_70:
        /*01a4*/ 	.byte	0x01, 0x41
	.zero		2


	//----- nvinfo : EIATTR_SPARSE_MMA_MASK
	.align		4
        /*01a8*/ 	.byte	0x03, 0x50
        /*01aa*/ 	.short	0x0000


	//----- nvinfo : EIATTR_TCGEN05_2CTA_USED
	.align		4
        /*01ac*/ 	.byte	0x01, 0x52
	.zero		2


	//----- nvinfo : EIATTR_MAXREG_COUNT
	.align		4
        /*01b0*/ 	.byte	0x03, 0x1b
        /*01b2*/ 	.short	0x0080


	//----- nvinfo : EIATTR_NUM_BARRIERS
	.align		4
        /*01b4*/ 	.byte	0x02, 0x4c
        /*01b6*/ 	.byte	0x10
	.zero		1


	//----- nvinfo : EIATTR_INT_WARP_WIDE_INSTR_OFFSETS
	.align		4
        /*01b8*/ 	.byte	0x04, 0x31
        /*01ba*/ 	.short	(.L_72 - .L_71)


	//   ....[0]....
.L_71:
        /*01bc*/ 	.word	0x000041b0


	//   ....[1]....
        /*01c0*/ 	.word	0x000041e0


	//----- nvinfo : EIATTR_COOP_GROUP_MASK_REGIDS
	.align		4
.L_72:
        /*01c4*/ 	.byte	0x04, 0x29
        /*01c6*/ 	.short	(.L_74 - .L_73)


	//   ....[0]....
.L_73:
        /*01c8*/ 	.word	0xffffffff


	//   ....[1]....
        /*01cc*/ 	.word	0xffffffff


	//   ....[2]....
        /*01d0*/ 	.word	0xffffffff


	//   ....[3]....
        /*01d4*/ 	.word	0xffffffff


	//   ....[4]....
        /*01d8*/ 	.word	0xffffffff


	//   ....[5]....
        /*01dc*/ 	.word	0xffffffff


	//   ....[6]....
        /*01e0*/ 	.word	0xffffffff


	//   ....[7]....
        /*01e4*/ 	.word	0xffffffff


	//   ....[8]....
        /*01e8*/ 	.word	0xffffffff


	//   ....[9]....
        /*01ec*/ 	.word	0xffffffff


	//----- nvinfo : EIATTR_COOP_GROUP_INSTR_OFFSETS
	.align		4
.L_74:
        /*01f0*/ 	.byte	0x04, 0x28
        /*01f2*/ 	.short	(.L_76 - .L_75)


	//   ....[0]....
.L_75:
        /*01f4*/ 	.word	0x00000a20


	//   ....[1]....
        /*01f8*/ 	.word	0x00002170


	//   ....[2]....
        /*01fc*/ 	.word	0x000027d0


	//   ....[3]....
        /*0200*/ 	.word	0x00002950


	//   ....[4]....
        /*0204*/ 	.word	0x00004040


	//   ....[5]....
        /*0208*/ 	.word	0x00004290


	//   ....[6]....
        /*020c*/ 	.word	0x000073a0


	//   ....[7]....
        /*0210*/ 	.word	0x00009760


	//   ....[8]....
        /*0214*/ 	.word	0x0000b850


	//   ....[9]....
        /*0218*/ 	.word	0x0000c720


	//----- nvinfo : EIATTR_REG_RECONFIG
	.align		4
.L_76:
        /*021c*/ 	.byte	0x01, 0x54
	.zero		2


	//----- nvinfo : EIATTR_VRC_CTA_INIT_COUNT
	.align		4
        /*0220*/ 	.byte	0x02, 0x4a
        /*0222*/ 	.byte	0x80
	.zero		1


	//----- nvinfo : EIATTR_MBARRIER_INSTR_OFFSETS
	.align		4
        /*0224*/ 	.byte	0x04, 0x39
        /*0226*/ 	.short	(.L_78 - .L_77)


	//   ....[0]....
.L_77:
        /*0228*/ 	.word	0x00000380
        /*022c*/ 	.word	0x000000ff
        /*0230*/ 	.word	0x00000200
        /*0234*/ 	.short	0x0100
        /*0236*/ 	.byte	0x06
	.zero		1


	//   ....[1]....
        /*0238*/ 	.word	0x000003c0
        /*023c*/ 	.word	0x000000ff
        /*0240*/ 	.word	0x00000000
        /*0244*/ 	.short	0x0100
        /*0246*/ 	.byte	0x0e
	.zero		1


	//   ....[2]....
        /*0248*/ 	.word	0x000003d0
        /*024c*/ 	.word	0x000000ff
        /*0250*/ 	.word	0x00000008
        /*0254*/ 	.short	0x0100
        /*0256*/ 	.byte	0x0e
	.zero		1


	//   ....[3]....
        /*0258*/ 	.word	0x000004a0
        /*025c*/ 	.word	0x000000ff
        /*0260*/ 	.word	0x00000010
        /*0264*/ 	.short	0x0100
        /*0266*/ 	.byte	0x04
	.zero		1


	//   ....[4]....
        /*0268*/ 	.word	0x000004b0
        /*026c*/ 	.word	0x000000ff
        /*0270*/ 	.word	0x00000018
        /*0274*/ 	.short	0x0100
        /*0276*/ 	.byte	0x04
	.zero		1


	//   ....[5]....
        /*0278*/ 	.word	0x000004c0
        /*027c*/ 	.word	0x000000ff
        /*0280*/ 	.word	0x00000020
        /*0284*/ 	.short	0x0100
        /*0286*/ 	.byte	0x04
	.zero		1


	//   ....[6]....
        /*0288*/ 	.word	0x000004d0
        /*028c*/ 	.word	0x000000ff
        /*0290*/ 	.word	0x00000028
        /*0294*/ 	.short	0x0100
        /*0296*/ 	.byte	0x04
	.zero		1


	//   ....[7]....
        /*0298*/ 	.word	0x000004e0
        /*029c*/ 	.word	0x000000ff
        /*02a0*/ 	.word	0x00000030
        /*02a4*/ 	.short	0x0100
        /*02a6*/ 	.byte	0x04
	.zero		1


	//   ....[8]....
        /*02a8*/ 	.word	0x000004f0
        /*02ac*/ 	.word	0x000000ff
        /*02b0*/ 	.word	0x00000038
        /*02b4*/ 	.short	0x0100
        /*02b6*/ 	.byte	0x04
	.zero		1


	//   ....[9]....
        /*02b8*/ 	.word	0x00000500
        /*02bc*/ 	.word	0x000000ff
        /*02c0*/ 	.word	0x00000040
        /*02c4*/ 	.short	0x0100
        /*02c6*/ 	.byte	0x04
	.zero		1


	//   ....[10]....
        /*02c8*/ 	.word	0x00000510
        /*02cc*/ 	.word	0x000000ff
        /*02d0*/ 	.word	0x00000048
        /*02d4*/ 	.short	0x0100
        /*02d6*/ 	.byte	0x04
	.zero		1


	//   ....[11]....
        /*02d8*/ 	.word	0x00000520
        /*02dc*/ 	.word	0x000000ff
        /*02e0*/ 	.word	0x00000050
        /*02e4*/ 	.short	0x0100
        /*02e6*/ 	.byte	0x04
	.zero		1


	//   ....[12]....
        /*02e8*/ 	.word	0x00000530
        /*02ec*/ 	.word	0x000000ff
        /*02f0*/ 	.word	0x00000058
        /*02f4*/ 	.short	0x0100
        /*02f6*/ 	.byte	0x04
	.zero		1


	//   ....[13]....
        /*02f8*/ 	.word	0x00000540
        /*02fc*/ 	.word	0x000000ff
        /*0300*/ 	.word	0x00000060
        /*0304*/ 	.short	0x0100
        /*0306*/ 	.byte	0x04
	.zero		1


	//   ....[14]....
        /*0308*/ 	.word	0x00000550
        /*030c*/ 	.word	0x000000ff
        /*0310*/ 	.word	0x00000068
        /*0314*/ 	.short	0x0100
        /*0316*/ 	.byte	0x04
	.zero		1


	//   ....[15]....
        /*0318*/ 	.word	0x00000560
        /*031c*/ 	.word	0x000000ff
        /*0320*/ 	.word	0x00000070
        /*0324*/ 	.short	0x0100
        /*0326*/ 	.byte	0x04
	.zero		1


	//   ....[16]....
        /*0328*/ 	.word	0x00000570
        /*032c*/ 	.word	0x000000ff
        /*0330*/ 	.word	0x00000078
        /*0334*/ 	.short	0x0100
        /*0336*/ 	.byte	0x04
	.zero		1


	//   ....[17]....
        /*0338*/ 	.word	0x00000580
        /*033c*/ 	.word	0x000000ff
        /*0340*/ 	.word	0x00000080
        /*0344*/ 	.short	0x0100
        /*0346*/ 	.byte	0x04
	.zero		1


	//   ....[18]....
        /*0348*/ 	.word	0x00000590
        /*034c*/ 	.word	0x000000ff
        /*0350*/ 	.word	0x00000088
        /*0354*/ 	.short	0x0100
        /*0356*/ 	.byte	0x04
	.zero		1


	//   ....[19]....
        /*0358*/ 	.word	0x000005a0
        /*035c*/ 	.word	0x000000ff
        /*0360*/ 	.word	0x00000090
        /*0364*/ 	.short	0x0100
        /*0366*/ 	.byte	0x04
	.zero		1


	//   ....[20]....
        /*0368*/ 	.word	0x000005b0
        /*036c*/ 	.word	0x000000ff
        /*0370*/ 	.word	0x00000098
        /*0374*/ 	.short	0x0100
        /*0376*/ 	.byte	0x04
	.zero		1


	//   ....[21]....
        /*0378*/ 	.word	0x000005c0
        /*037c*/ 	.word	0x000000ff
        /*0380*/ 	.word	0x000000a0
        /*0384*/ 	.short	0x0100
        /*0386*/ 	.byte	0x04
	.zero		1


	//   ....[22]....
        /*0388*/ 	.word	0x000005d0
        /*038c*/ 	.word	0x000000ff
        /*0390*/ 	.word	0x000000a8
        /*0394*/ 	.short	0x0100
        /*0396*/ 	.byte	0x04
	.zero		1


	//   ....[23]....
        /*0398*/ 	.word	0x000005e0
        /*039c*/ 	.word	0x000000ff
        /*03a0*/ 	.word	0x000000b0
        /*03a4*/ 	.short	0x0100
        /*03a6*/ 	.byte	0x04
	.zero		1


	//   ....[24]....
        /*03a8*/ 	.word	0x000005f0
        /*03ac*/ 	.word	0x000000ff
        /*03b0*/ 	.word	0x000000b8
        /*03b4*/ 	.short	0x0100
        /*03b6*/ 	.byte	0x04
	.zero		1


	//   ....[25]....
        /*03b8*/ 	.word	0x00000600
        /*03bc*/ 	.word	0x000000ff
        /*03c0*/ 	.word	0x000000c0
        /*03c4*/ 	.short	0x0100
        /*03c6*/ 	.byte	0x04
	.zero		1


	//   ....[26]....
        /*03c8*/ 	.word	0x00000610
        /*03cc*/ 	.word	0x000000ff
        /*03d0*/ 	.word	0x000000c8
        /*03d4*/ 	.short	0x0100
        /*03d6*/ 	.byte	0x04
	.zero		1


	//   ....[27]....
        /*03d8*/ 	.word	0x00000620
        /*03dc*/ 	.word	0x000000ff
        /*03e0*/ 	.word	0x000000d0
        /*03e4*/ 	.short	0x0100
        /*03e6*/ 	.byte	0x04
	.zero		1


	//   ....[28]....
        /*03e8*/ 	.word	0x00000630
        /*03ec*/ 	.word	0x000000ff
        /*03f0*/ 	.word	0x000000d8
        /*03f4*/ 	.short	0x0100
        /*03f6*/ 	.byte	0x04
	.zero		1


	//   ....[29]....
        /*03f8*/ 	.word	0x00000640
        /*03fc*/ 	.word	0x000000ff
        /*0400*/ 	.word	0x000000e0
        /*0404*/ 	.short	0x0100
        /*0406*/ 	.byte	0x04
	.zero		1


	//   ....[30]....
        /*0408*/ 	.word	0x00000650
        /*040c*/ 	.word	0x000000ff
        /*0410*/ 	.word	0x000000e8
        /*0414*/ 	.short	0x0100
        /*0416*/ 	.byte	0x04
	.zero		1


	//   ....[31]....
        /*0418*/ 	.word	0x00000660
        /*041c*/ 	.word	0x000000ff
        /*0420*/ 	.word	0x000000f0
        /*0424*/ 	.short	0x0100
        /*0426*/ 	.byte	0x04
	.zero		1


	//   ....[32]....
        /*0428*/ 	.word	0x00000670
        /*042c*/ 	.word	0x000000ff
        /*0430*/ 	.word	0x000000f8
        /*0434*/ 	.short	0x0100
        /*0436*/ 	.byte	0x04
	.zero		1


	//   ....[33]....
        /*0438*/ 	.word	0x00000680
        /*043c*/ 	.word	0x000000ff
        /*0440*/ 	.word	0x00000100
        /*0444*/ 	.short	0x0100
        /*0446*/ 	.byte	0x04
	.zero		1


	//   ....[34]....
        /*0448*/ 	.word	0x00000690
        /*044c*/ 	.word	0x000000ff
        /*0450*/ 	.word	0x00000108
        /*0454*/ 	.short	0x0100
        /*0456*/ 	.byte	0x04
	.zero		1


	//   ....[35]....
        /*0458*/ 	.word	0x000006a0
        /*045c*/ 	.word	0x000000ff
        /*0460*/ 	.word	0x00000110
        /*0464*/ 	.short	0x0100
        /*0466*/ 	.byte	0x04
	.zero		1


	//   ....[36]....
        /*0468*/ 	.word	0x000006b0
        /*046c*/ 	.word	0x000000ff
        /*0470*/ 	.word	0x00000118
        /*0474*/ 	.short	0x0100
        /*0476*/ 	.byte	0x04
	.zero		1


	//   ....[37]....
        /*0478*/ 	.word	0x000006c0
        /*047c*/ 	.word	0x000000ff
        /*0480*/ 	.word	0x00000120
        /*0484*/ 	.short	0x0100
        /*0486*/ 	.byte	0x04
	.zero		1


	//   ....[38]....
        /*0488*/ 	.word	0x000006d0
        /*048c*/ 	.word	0x000000ff
        /*0490*/ 	.word	0x00000128
        /*0494*/ 	.short	0x0100
        /*0496*/ 	.byte	0x04
	.zero		1


	//   ....[39]....
        /*0498*/ 	.word	0x000006e0
        /*049c*/ 	.word	0x000000ff
        /*04a0*/ 	.word	0x00000130
        /*04a4*/ 	.short	0x0100
        /*04a6*/ 	.byte	0x04
	.zero		1


	//   ....[40]....
        /*04a8*/ 	.word	0x000006f0
        /*04ac*/ 	.word	0x000000ff
        /*04b0*/ 	.word	0x00000138
        /*04b4*/ 	.short	0x0100
        /*04b6*/ 	.byte	0x04
	.zero		1


	//   ....[41]....
        /*04b8*/ 	.word	0x00000700
        /*04bc*/ 	.word	0x000000ff
        /*04c0*/ 	.word	0x00000140
        /*04c4*/ 	.short	0x0100
        /*04c6*/ 	.byte	0x04
	.zero		1


	//   ....[42]....
        /*04c8*/ 	.word	0x00000710
        /*04cc*/ 	.word	0x000000ff
        /*04d0*/ 	.word	0x00000148
        /*04d4*/ 	.short	0x0100
        /*04d6*/ 	.byte	0x04
	.zero		1


	//   ....[43]....
        /*04d8*/ 	.word	0x00000720
        /*04dc*/ 	.word	0x000000ff
        /*04e0*/ 	.word	0x00000150
        /*04e4*/ 	.short	0x0100
        /*04e6*/ 	.byte	0x04
	.zero		1


	//   ....[44]....
        /*04e8*/ 	.word	0x00000730
        /*04ec*/ 	.word	0x000000ff
        /*04f0*/ 	.word	0x00000158
        /*04f4*/ 	.short	0x0100
        /*04f6*/ 	.byte	0x04
	.zero		1


	//   ....[45]....
        /*04f8*/ 	.word	0x00000740
        /*04fc*/ 	.word	0x000000ff
        /*0500*/ 	.word	0x00000160
        /*0504*/ 	.short	0x0100
        /*0506*/ 	.byte	0x04
	.zero		1


	//   ....[46]....
        /*0508*/ 	.word	0x00000750
        /*050c*/ 	.word	0x000000ff
        /*0510*/ 	.word	0x00000168
        /*0514*/ 	.short	0x0100
        /*0516*/ 	.byte	0x04
	.zero		1


	//   ....[47]....
        /*0518*/ 	.word	0x00000760
        /*051c*/ 	.word	0x000000ff
        /*0520*/ 	.word	0x00000170
        /*0524*/ 	.short	0x0100
        /*0526*/ 	.byte	0x04
	.zero		1


	//   ....[48]....
        /*0528*/ 	.word	0x00000770
        /*052c*/ 	.word	0x000000ff
        /*0530*/ 	.word	0x00000178
        /*0534*/ 	.short	0x0100
        /*0536*/ 	.byte	0x04
	.zero		1


	//   ....[49]....
        /*0538*/ 	.word	0x00000780
        /*053c*/ 	.word	0x000000ff
        /*0540*/ 	.word	0x00000180
        /*0544*/ 	.short	0x0100
        /*0546*/ 	.byte	0x04
	.zero		1


	//   ....[50]....
        /*0548*/ 	.word	0x00000790
        /*054c*/ 	.word	0x000000ff
        /*0550*/ 	.word	0x00000188
        /*0554*/ 	.short	0x0100
        /*0556*/ 	.byte	0x04
	.zero		1


	//   ....[51]....
        /*0558*/ 	.word	0x000007a0
        /*055c*/ 	.word	0x000000ff
        /*0560*/ 	.word	0x00000190
        /*0564*/ 	.short	0x0100
        /*0566*/ 	.byte	0x04
	.zero		1


	//   ....[52]....
        /*0568*/ 	.word	0x000007b0
        /*056c*/ 	.word	0x000000ff
        /*0570*/ 	.word	0x00000198
        /*0574*/ 	.short	0x0100
        /*0576*/ 	.byte	0x04
	.zero		1


	//   ....[53]....
        /*0578*/ 	.word	0x00000950
        /*057c*/ 	.word	0x000000ff
        /*0580*/ 	.word	0x000001a0
        /*0584*/ 	.short	0x0100
        /*0586*/ 	.byte	0x04
	.zero		1


	//   ....[54]....
        /*0588*/ 	.word	0x00000960
        /*058c*/ 	.word	0x000000ff
        /*0590*/ 	.word	0x000001a8
        /*0594*/ 	.short	0x0100
        /*0596*/ 	.byte	0x04
	.zero		1


	//   ....[55]....
        /*0598*/ 	.word	0x00000970
        /*059c*/ 	.word	0x000000ff
        /*05a0*/ 	.word	0x000001b0
        /*05a4*/ 	.short	0x0100
        /*05a6*/ 	.byte	0x04
	.zero		1


	//   ....[56]....
        /*05a8*/ 	.word	0x00000980
        /*05ac*/ 	.word	0x000000ff
        /*05b0*/ 	.word	0x000001b8
        /*05b4*/ 	.short	0x0100
        /*05b6*/ 	.byte	0x04
	.zero		1


	//   ....[57]....
        /*05b8*/ 	.word	0x00000990
        /*05bc*/ 	.word	0x000000ff
        /*05c0*/ 	.word	0x000001c0
        /*05c4*/ 	.short	0x0100
        /*05c6*/ 	.byte	0x04
	.zero		1


	//   ....[58]....
        /*05c8*/ 	.word	0x000009a0
        /*05cc*/ 	.word	0x000000ff
        /*05d0*/ 	.word	0x000001c8
        /*05d4*/ 	.short	0x0100
        /*05d6*/ 	.byte	0x04
	.zero		1


	//   ....[59]....
        /*05d8*/ 	.word	0x000009b0
        /*05dc*/ 	.word	0x000000ff
        /*05e0*/ 	.word	0x000001d0
        /*05e4*/ 	.short	0x0100
        /*05e6*/ 	.byte	0x04
	.zero		1


	//   ....[60]....
        /*05e8*/ 	.word	0x000009c0
        /*05ec*/ 	.word	0x000000ff
        /*05f0*/ 	.word	0x000001d8
        /*05f4*/ 	.short	0x0100
        /*05f6*/ 	.byte	0x04
	.zero		1


	//   ....[61]....
        /*05f8*/ 	.word	0x00001020
        /*05fc*/ 	.word	0x000000ff
        /*0600*/ 	.word	0x000000d0
        /*0604*/ 	.short	0x010a
        /*0606*/ 	.byte	0x16
	.zero		1


	//   ....[62]....
        /*0608*/ 	.word	0x00001330
        /*060c*/ 	.word	0x000000ff
        /*0610*/ 	.word	0x00000008
        /*0614*/ 	.short	0x010a
        /*0616*/ 	.byte	0x16
	.zero		1


	//   ....[63]....
        /*0618*/ 	.word	0x00001440
        /*061c*/ 	.word	0x000000ff
        /*0620*/ 	.word	0x000000d8
        /*0624*/ 	.short	0x010a
        /*0626*/ 	.byte	0x16
	.zero		1


	//   ....[64]....
        /*0628*/ 	.word	0x000016a0
        /*062c*/ 	.word	0x000000ff
        /*0630*/ 	.word	0x000000d0
        /*0634*/ 	.short	0x010a
        /*0636*/ 	.byte	0x05
	.zero		1


	//   ....[65]....
        /*0638*/ 	.word	0x000017b0
        /*063c*/ 	.word	0x000000ff
        /*0640*/ 	.word	0x000000d0
        /*0644*/ 	.short	0x010a
        /*0646*/ 	.byte	0x04
	.zero		1


	//   ....[66]....
        /*0648*/ 	.word	0x00001f70
        /*064c*/ 	.word	0x000000ff
        /*0650*/ 	.word	0x000000d0
        /*0654*/ 	.short	0x010a
        /*0656*/ 	.byte	0x05
	.zero		1


	//   ....[67]....
        /*0658*/ 	.word	0x00001ff0
        /*065c*/ 	.word	0x000000ff
        /*0660*/ 	.word	0x00000008
        /*0664*/ 	.short	0x010a
        /*0666*/ 	.byte	0x04
	.zero		1


	//   ....[68]....
        /*0668*/ 	.word	0x00002070
        /*066c*/ 	.word	0x000000ff
        /*0670*/ 	.word	0x00000008
        /*0674*/ 	.short	0x010a
        /*0676*/ 	.byte	0x04
	.zero		1


	//   ....[69]....
        /*0678*/ 	.word	0x00002140
        /*067c*/ 	.word	0x000000ff
        /*0680*/ 	.word	0x00000200
        /*0684*/ 	.short	0x0100
        /*0686*/ 	.byte	0x06
	.zero		1


	//   ....[70]....
        /*0688*/ 	.word	0x000023e0
        /*068c*/ 	.word	0x00000004
        /*0690*/ 	.word	0x00000000
        /*0694*/ 	.short	0x010a
        /*0696*/ 	.byte	0xff
	.zero		1


	//   ....[71]....
        /*0698*/ 	.word	0x00002400
        /*069c*/ 	.word	0x00000004
        /*06a0*/ 	.word	0x00000000
        /*06a4*/ 	.short	0x010a
        /*06a6*/ 	.byte	0xff
	.zero		1


	//   ....[72]....
        /*06a8*/ 	.word	0x00002630
        /*06ac*/ 	.word	0x00000003
        /*06b0*/ 	.word	0x00000000
        /*06b4*/ 	.short	0x010a
        /*06b6*/ 	.byte	0xff
	.zero		1


	//   ....[73]....
        /*06b8*/ 	.word	0x00002650
        /*06bc*/ 	.word	0x00000003
        /*06c0*/ 	.word	0x00000000
        /*06c4*/ 	.short	0x010a
        /*06c6*/ 	.byte	0xff
	.zero		1


	//   ....[74]....
        /*06c8*/ 	.word	0x00002750
        /*06cc*/ 	.word	0x00000004
        /*06d0*/ 	.word	0x00000000
        /*06d4*/ 	.short	0x0101
        /*06d6*/ 	.byte	0xff
	.zero		1


	//   ....[75]....
        /*06d8*/ 	.word	0x00002ca0
        /*06dc*/ 	.word	0x000000ff
        /*06e0*/ 	.word	0x00000000
        /*06e4*/ 	.short	0x010a
        /*06e6*/ 	.byte	0x14
	.zero		1


	//   ....[76]....
        /*06e8*/ 	.word	0x00002cc0
        /*06ec*/ 	.word	0x000000ff
        /*06f0*/ 	.word	0x00000010
        /*06f4*/ 	.short	0x010a
        /*06f6*/ 	.byte	0x14
	.zero		1


	//   ....[77]....
        /*06f8*/ 	.word	0x00003210
        /*06fc*/ 	.word	0x000000ff
        /*0700*/ 	.word	0x00000010
        /*0704*/ 	.short	0x010a
        /*0706*/ 	.byte	0x0b
	.zero		1


	//   ....[78]....
        /*0708*/ 	.word	0x00003270
        /*070c*/ 	.word	0x000000ff
        /*0710*/ 	.word	0x00000198
        /*0714*/ 	.short	0x010a
        /*0716*/ 	.byte	0x14
	.zero		1


	//   ....[79]....
        /*0718*/ 	.word	0x00003570
        /*071c*/ 	.word	0x000000ff
        /*0720*/ 	.word	0x000001a0
        /*0724*/ 	.short	0x010a
        /*0726*/ 	.byte	0x14
	.zero		1


	//   ....[80]....
        /*0728*/ 	.word	0x000036b0
        /*072c*/ 	.word	0x000000ff
        /*0730*/ 	.word	0x00000010
        /*0734*/ 	.short	0x010a
        /*0736*/ 	.byte	0x0f
	.zero		1


	//   ....[81]....
        /*0738*/ 	.word	0x00003960
        /*073c*/ 	.word	0x000000ff
        /*0740*/ 	.word	0x00000010
        /*0744*/ 	.short	0x010a
        /*0746*/ 	.byte	0x10
	.zero		1


	//   ....[82]....
        /*0748*/ 	.word	0x000039c0
        /*074c*/ 	.word	0x000000ff
        /*0750*/ 	.word	0x00000198
        /*0754*/ 	.short	0x010a
        /*0756*/ 	.byte	0x14
	.zero		1


	//   ....[83]....
        /*0758*/ 	.word	0x00003da0
        /*075c*/ 	.word	0x000000ff
        /*0760*/ 	.word	0x000001a0
        /*0764*/ 	.short	0x010a
        /*0766*/ 	.byte	0x14
	.zero		1


	//   ....[84]....
        /*0768*/ 	.word	0x00004010
        /*076c*/ 	.word	0x000000ff
        /*0770*/ 	.word	0x00000000
        /*0774*/ 	.short	0x0101
        /*0776*/ 	.byte	0x04
	.zero		1


	//   ....[85]....
        /*0778*/ 	.word	0x00004020
        /*077c*/ 	.word	0x000000ff
        /*0780*/ 	.word	0x00000200
        /*0784*/ 	.short	0x010a
        /*0786*/ 	.byte	0x14
	.zero		1


	//   ....[86]....
        /*0788*/ 	.word	0x00004380
        /*078c*/ 	.word	0x000000ff
        /*0790*/ 	.word	0x00000200
        /*0794*/ 	.short	0x0100
        /*0796*/ 	.byte	0x06
	.zero		1


	//   ....[87]....
        /*0798*/ 	.word	0x00004740
        /*079c*/ 	.word	0x000000ff
        /*07a0*/ 	.word	0x000001d0
        /*07a4*/ 	.short	0x010a
        /*07a6*/ 	.byte	0x04
	.zero		1


	//   ....[88]....
        /*07a8*/ 	.word	0x000047e0
        /*07ac*/ 	.word	0x000000ff
        /*07b0*/ 	.word	0x000001d8
        /*07b4*/ 	.short	0x0101
        /*07b6*/ 	.byte	0x04
	.zero		1


	//   ....[89]....
        /*07b8*/ 	.word	0x00004940
        /*07bc*/ 	.word	0x000000ff
        /*07c0*/ 	.word	0x000001c8
        /*07c4*/ 	.short	0x010a
        /*07c6*/ 	.byte	0x08
	.zero		1


	//   ....[90]....
        /*07c8*/ 	.word	0x00004a10
        /*07cc*/ 	.word	0x000000ff
        /*07d0*/ 	.word	0x00000190
        /*07d4*/ 	.short	0x010a
        /*07d6*/ 	.byte	0x08
	.zero		1


	//   ....[91]....
        /*07d8*/ 	.word	0x00007220
        /*07dc*/ 	.word	0x000000ff
        /*07e0*/ 	.word	0x00000000
        /*07e4*/ 	.short	0x0101
        /*07e6*/ 	.byte	0x0d
	.zero		1


	//   ....[92]....
        /*07e8*/ 	.word	0x000073b0
        /*07ec*/ 	.word	0x000000ff
        /*07f0*/ 	.word	0x00000000
        /*07f4*/ 	.short	0x0101
        /*07f6*/ 	.byte	0x04
	.zero		1


	//   ....[93]....
        /*07f8*/ 	.word	0x000073e0
        /*07fc*/ 	.word	0x000000ff
        /*0800*/ 	.word	0x000001c8
        /*0804*/ 	.short	0x010a
        /*0806*/ 	.byte	0x08
	.zero		1


	//   ....[94]....
        /*0808*/ 	.word	0x000075a0
        /*080c*/ 	.word	0x000000ff
        /*0810*/ 	.word	0x00000190
        /*0814*/ 	.short	0x010a
        /*0816*/ 	.byte	0x08
	.zero		1


	//   ....[95]....
        /*0818*/ 	.word	0x00009450
        /*081c*/ 	.word	0x000000ff
        /*0820*/ 	.word	0x00000000
        /*0824*/ 	.short	0x0101
        /*0826*/ 	.byte	0x0d
	.zero		1


	//   ....[96]....
        /*0828*/ 	.word	0x00009780
        /*082c*/ 	.word	0x000000ff
        /*0830*/ 	.word	0x00000000
        /*0834*/ 	.short	0x0101
        /*0836*/ 	.byte	0x0f
	.zero		1


	//   ....[97]....
        /*0838*/ 	.word	0x00009790
        /*083c*/ 	.word	0x000000ff
        /*0840*/ 	.word	0x000001c8
        /*0844*/ 	.short	0x010a
        /*0846*/ 	.byte	0x08
	.zero		1


	//   ....[98]....
        /*0848*/ 	.word	0x00009dc0
        /*084c*/ 	.word	0x000000ff
        /*0850*/ 	.word	0x00000190
        /*0854*/ 	.short	0x010a
        /*0856*/ 	.byte	0x07
	.zero		1


	//   ....[99]....
        /*0858*/ 	.word	0x0000b5c0
        /*085c*/ 	.word	0x000000ff
        /*0860*/ 	.word	0x00000000
        /*0864*/ 	.short	0x0101
        /*0866*/ 	.byte	0x0d
	.zero		1


	//   ....[100]....
        /*0868*/ 	.word	0x0000b870
        /*086c*/ 	.word	0x000000ff
        /*0870*/ 	.word	0x00000000
        /*0874*/ 	.short	0x0101
        /*0876*/ 	.byte	0x09
	.zero		1


	//   ....[101]....
        /*0878*/ 	.word	0x0000b880
        /*087c*/ 	.word	0x000000ff
        /*0880*/ 	.word	0x000001c8
        /*0884*/ 	.short	0x010a
        /*0886*/ 	.byte	0x07
	.zero		1


	//   ....[102]....
        /*0888*/ 	.word	0x0000be20
        /*088c*/ 	.word	0x00000003
        /*0890*/ 	.word	0x000001c8
        /*0894*/ 	.short	0x010a
        /*0896*/ 	.byte	0xff
	.zero		1


	//   ....[103]....
        /*0898*/ 	.word	0x0000bf00
        /*089c*/ 	.word	0x000000ff
        /*08a0*/ 	.word	0x00000200
        /*08a4*/ 	.short	0x0100
        /*08a6*/ 	.byte	0x06
	.zero		1


	//   ....[104]....
        /*08a8*/ 	.word	0x0000c000
        /*08ac*/ 	.word	0x000000ff
        /*08b0*/ 	.word	0x00000200
        /*08b4*/ 	.short	0x0100
        /*08b6*/ 	.byte	0x06
	.zero		1


	//   ....[105]....
        /*08b8*/ 	.word	0x0000c3d0
        /*08bc*/ 	.word	0x000000ff
        /*08c0*/ 	.word	0x00000000
        /*08c4*/ 	.short	0x0101
        /*08c6*/ 	.byte	0x08
	.zero		1


	//   ....[106]....
        /*08c8*/ 	.word	0x0000c5e0
        /*08cc*/ 	.word	0x000000ff
        /*08d0*/ 	.word	0x000001c8
        /*08d4*/ 	.short	0x0101
        /*08d6*/ 	.byte	0x07
	.zero		1


	//   ....[107]....
        /*08d8*/ 	.word	0x0000c9f0
        /*08dc*/ 	.word	0x000000ff
        /*08e0*/ 	.word	0x00000000
        /*08e4*/ 	.short	0x0101
        /*08e6*/ 	.byte	0x08
	.zero		1


	//   ....[108]....
        /*08e8*/ 	.word	0x0000ca20
        /*08ec*/ 	.word	0x000000ff
        /*08f0*/ 	.word	0x000001c8
        /*08f4*/ 	.short	0x0101
        /*08f6*/ 	.byte	0x07
	.zero		1


	//   ....[109]....
        /*08f8*/ 	.word	0x0000cac0
        /*08fc*/ 	.word	0x000000ff
        /*0900*/ 	.word	0x000001c8
        /*0904*/ 	.short	0x0101
        /*0906*/ 	.byte	0x07
	.zero		1


	//   ....[110]....
        /*0908*/ 	.word	0x0000cad0
        /*090c*/ 	.word	0x000000ff
        /*0910*/ 	.word	0x000001b0
        /*0914*/ 	.short	0x010a
        /*0916*/ 	.byte	0x07
	.zero		1


	//   ....[111]....
        /*0918*/ 	.word	0x0000cb20
        /*091c*/ 	.word	0x000000ff
        /*0920*/ 	.word	0x000001d8
        /*0924*/ 	.short	0x010a
        /*0926*/ 	.byte	0x07
	.zero		1


	//   ....[112]....
        /*0928*/ 	.word	0x0000d200
        /*092c*/ 	.word	0x000000ff
        /*0930*/ 	.word	0x00000000
        /*0934*/ 	.short	0x0101
        /*0936*/ 	.byte	0x08
	.zero		1


	//   ....[113]....
        /*0938*/ 	.word	0x0000d210
        /*093c*/ 	.word	0x000000ff
        /*0940*/ 	.word	0x000001d0
        /*0944*/ 	.short	0x0101
        /*0946*/ 	.byte	0x07
	.zero		1


	//   ....[114]....
        /*0948*/ 	.word	0x0000d3b0
        /*094c*/ 	.word	0x000000ff
        /*0950*/ 	.word	0x000001d8
        /*0954*/ 	.short	0x010a
        /*0956*/ 	.byte	0x07
	.zero		1


	//   ....[115]....
        /*0958*/ 	.word	0x0000d490
        /*095c*/ 	.word	0x000000ff
        /*0960*/ 	.word	0x00000200
        /*0964*/ 	.short	0x0100
        /*0966*/ 	.byte	0x06
	.zero		1


	//   ....[116]....
        /*0968*/ 	.word	0x0000d570
        /*096c*/ 	.word	0x000000ff
        /*0970*/ 	.word	0x00000200
        /*0974*/ 	.short	0x0100
        /*0976*/ 	.byte	0x06
	.zero		1


	//   ....[117]....
        /*0978*/ 	.word	0x0000d5e0
        /*097c*/ 	.word	0x00000002
        /*0980*/ 	.word	0x000000d0
        /*0984*/ 	.short	0x010a
        /*0986*/ 	.byte	0xff
	.zero		1


	//   ....[118]....
        /*0988*/ 	.word	0x0000d660
        /*098c*/ 	.word	0x00000002
        /*0990*/ 	.word	0x00000008
        /*0994*/ 	.short	0x010a
        /*0996*/ 	.byte	0xff
	.zero		1


	//   ....[119]....
        /*0998*/ 	.word	0x0000d6e0
        /*099c*/ 	.word	0x00000002
        /*09a0*/ 	.word	0x000000d8
        /*09a4*/ 	.short	0x010a
        /*09a6*/ 	.byte	0xff
	.zero		1


	//   ....[120]....
        /*09a8*/ 	.word	0x0000d760
        /*09ac*/ 	.word	0x00000002
        /*09b0*/ 	.word	0x000000d0
        /*09b4*/ 	.short	0x010a
        /*09b6*/ 	.byte	0xff
	.zero		1


	//   ....[121]....
        /*09b8*/ 	.word	0x0000d7e0
        /*09bc*/ 	.word	0x00000002
        /*09c0*/ 	.word	0x000000d0
        /*09c4*/ 	.short	0x010a
        /*09c6*/ 	.byte	0xff
	.zero		1


	//   ....[122]....
        /*09c8*/ 	.word	0x0000d870
        /*09cc*/ 	.word	0x00000002
        /*09d0*/ 	.word	0x000000d0
        /*09d4*/ 	.short	0x010a
        /*09d6*/ 	.byte	0xff
	.zero		1


	//   ....[123]....
        /*09d8*/ 	.word	0x0000d8e0
        /*09dc*/ 	.word	0x00000002
        /*09e0*/ 	.word	0x00000008
        /*09e4*/ 	.short	0x010a
        /*09e6*/ 	.byte	0xff
	.zero		1


	//   ....[124]....
        /*09e8*/ 	.word	0x0000d950
        /*09ec*/ 	.word	0x00000002
        /*09f0*/ 	.word	0x00000008
        /*09f4*/ 	.short	0x010a
        /*09f6*/ 	.byte	0xff
	.zero		1


	//   ....[125]....
        /*09f8*/ 	.word	0x0000d9b0
        /*09fc*/ 	.word	0x00000004
        /*0a00*/ 	.word	0x00000000
        /*0a04*/ 	.short	0x010a
        /*0a06*/ 	.byte	0xff
	.zero		1


	//   ....[126]....
        /*0a08*/ 	.word	0x0000da10
        /*0a0c*/ 	.word	0x00000003
        /*0a10*/ 	.word	0x00000000
        /*0a14*/ 	.short	0x010a
        /*0a16*/ 	.byte	0xff
	.zero		1


	//   ....[127]....
        /*0a18*/ 	.word	0x0000da70
        /*0a1c*/ 	.word	0x00000002
        /*0a20*/ 	.word	0x00000000
        /*0a24*/ 	.short	0x010a
        /*0a26*/ 	.byte	0xff
	.zero		1


	//   ....[128]....
        /*0a28*/ 	.word	0x0000dad0
        /*0a2c*/ 	.word	0x00000002
        /*0a30*/ 	.word	0x00000010
        /*0a34*/ 	.short	0x010a
        /*0a36*/ 	.byte	0xff
	.zero		1


	//   ....[129]....
        /*0a38*/ 	.word	0x0000db40
        /*0a3c*/ 	.word	0x00000006
        /*0a40*/ 	.word	0x00000010
        /*0a44*/ 	.short	0x010a
        /*0a46*/ 	.byte	0xff
	.zero		1


	//   ....[130]....
        /*0a48*/ 	.word	0x0000dbc0
        /*0a4c*/ 	.word	0x00000006
        /*0a50*/ 	.word	0x00000198
        /*0a54*/ 	.short	0x010a
        /*0a56*/ 	.byte	0xff
	.zero		1


	//   ....[131]....
        /*0a58*/ 	.word	0x0000dc40
        /*0a5c*/ 	.word	0x00000006
        /*0a60*/ 	.word	0x000001a0
        /*0a64*/ 	.short	0x010a
        /*0a66*/ 	.byte	0xff
	.zero		1


	//   ....[132]....
        /*0a68*/ 	.word	0x0000dcb0
        /*0a6c*/ 	.word	0x00000006
        /*0a70*/ 	.word	0x00000010
        /*0a74*/ 	.short	0x010a
        /*0a76*/ 	.byte	0xff
	.zero		1


	//   ....[133]....
        /*0a78*/ 	.word	0x0000dd20
        /*0a7c*/ 	.word	0x00000002
        /*0a80*/ 	.word	0x00000010
        /*0a84*/ 	.short	0x010a
        /*0a86*/ 	.byte	0xff
	.zero		1


	//   ....[134]....
        /*0a88*/ 	.word	0x0000dda0
        /*0a8c*/ 	.word	0x00000002
        /*0a90*/ 	.word	0x00000198
        /*0a94*/ 	.short	0x010a
        /*0a96*/ 	.byte	0xff
	.zero		1


	//   ....[135]....
        /*0a98*/ 	.word	0x0000de40
        /*0a9c*/ 	.word	0x00000002
        /*0aa0*/ 	.word	0x000001a0
        /*0aa4*/ 	.short	0x010a
        /*0aa6*/ 	.byte	0xff
	.zero		1


	//   ....[136]....
        /*0aa8*/ 	.word	0x0000dea0
        /*0aac*/ 	.word	0x00000002
        /*0ab0*/ 	.word	0x00000200
        /*0ab4*/ 	.short	0x010a
        /*0ab6*/ 	.byte	0xff
	.zero		1


	//   ....[137]....
        /*0ab8*/ 	.word	0x0000df00
        /*0abc*/ 	.word	0x00000002
        /*0ac0*/ 	.word	0x000001d0
        /*0ac4*/ 	.short	0x010a
        /*0ac6*/ 	.byte	0xff
	.zero		1


	//   ....[138]....
        /*0ac8*/ 	.word	0x0000df80
        /*0acc*/ 	.word	0x00000002
        /*0ad0*/ 	.word	0x000001c8
        /*0ad4*/ 	.short	0x010a
        /*0ad6*/ 	.byte	0xff
	.zero		1


	//   ....[139]....
        /*0ad8*/ 	.word	0x0000dfe0
        /*0adc*/ 	.word	0x00000002
        /*0ae0*/ 	.word	0x00000190
        /*0ae4*/ 	.short	0x010a
        /*0ae6*/ 	.byte	0xff
	.zero		1


	//   ....[140]....
        /*0ae8*/ 	.word	0x0000e040
        /*0aec*/ 	.word	0x00000002
        /*0af0*/ 	.word	0x000001c8
        /*0af4*/ 	.short	0x010a
        /*0af6*/ 	.byte	0xff
	.zero		1


	//   ....[141]....
        /*0af8*/ 	.word	0x0000e0c0
        /*0afc*/ 	.word	0x00000004
        /*0b00*/ 	.word	0x00000190
        /*0b04*/ 	.short	0x010a
        /*0b06*/ 	.byte	0xff
	.zero		1


	//   ....[142]....
        /*0b08*/ 	.word	0x0000e140
        /*0b0c*/ 	.word	0x00000004
        /*0b10*/ 	.word	0x000001c8
        /*0b14*/ 	.short	0x010a
        /*0b16*/ 	.byte	0xff
	.zero		1


	//   ....[143]....
        /*0b18*/ 	.word	0x0000e1c0
        /*0b1c*/ 	.word	0x00000004
        /*0b20*/ 	.word	0x00000190
        /*0b24*/ 	.short	0x010a
        /*0b26*/ 	.byte	0xff
	.zero		1


	//   ....[144]....
        /*0b28*/ 	.word	0x0000e240
        /*0b2c*/ 	.word	0x00000004
        /*0b30*/ 	.word	0x000001c8
        /*0b34*/ 	.short	0x010a
        /*0b36*/ 	.byte	0xff
	.zero		1


	//   ....[145]....
        /*0b38*/ 	.word	0x0000e2b0
        /*0b3c*/ 	.word	0x00000003
        /*0b40*/ 	.word	0x000001c8
        /*0b44*/ 	.short	0x010a
        /*0b46*/ 	.byte	0xff
	.zero		1


	//   ....[146]....
        /*0b48*/ 	.word	0x0000e300
        /*0b4c*/ 	.word	0x00000025
        /*0b50*/ 	.word	0x000001b0
        /*0b54*/ 	.short	0x010a
        /*0b56*/ 	.byte	0xff
	.zero		1


	//   ....[147]....
        /*0b58*/ 	.word	0x0000e370
        /*0b5c*/ 	.word	0x00000025
        /*0b60*/ 	.word	0x000001d8
        /*0b64*/ 	.short	0x010a
        /*0b66*/ 	.byte	0xff
	.zero		1


	//   ....[148]....
        /*0b68*/ 	.word	0x0000e3e0
        /*0b6c*/ 	.word	0x00000000
        /*0b70*/ 	.word	0x000001d8
        /*0b74*/ 	.short	0x010a
        /*0b76*/ 	.byte	0xff
	.zero		1


	//----- nvinfo : EIATTR_NUM_MBARRIERS
	.align		4
.L_78:
        /*0b78*/ 	.byte	0x03, 0x38
        /*0b7a*/ 	.short	0x0043


	//----- nvinfo : EIATTR_EXIT_INSTR_OFFSETS
	.align		4
        /*0b7c*/ 	.byte	0x04, 0x1c
        /*0b7e*/ 	.short	(.L_80 - .L_79)


	//   ....[0]....
.L_79:
        /*0b80*/ 	.word	0x0000d5a0


	//----- nvinfo : EIATTR_INDIRECT_BRANCH_TARGETS
	.align		4
.L_80:
        /*0b84*/ 	.byte	0x04, 0x34
        /*0b86*/ 	.short	(.L_82 - .L_81)


	//   ....[0]....
.L_81:
        /*0b88*/ 	.word	.L_x_149@srel
        /*0b8c*/ 	.short	0x0
        /*0b8e*/ 	.short	0x0
        /*0b90*/ 	.word	0x4
        /*0b94*/ 	.word	.L_x_150@srel
        /*0b98*/ 	.word	.L_x_151@srel
        /*0b9c*/ 	.word	.L_x_152@srel
        /*0ba0*/ 	.word	.L_x_10@srel


	//   ....[1]....
        /* <DEDUP_REMOVED lines=13> */


	//----- nvinfo : EIATTR_REQNTID
	.align		4
.L_82:
        /*0bd4*/ 	.byte	0x04, 0x10
        /*0bd6*/ 	.short	(.L_84 - .L_83)
.L_83:
        /*0bd8*/ 	.word	0x00000200
        /*0bdc*/ 	.word	0x00000001
        /*0be0*/ 	.word	0x00000001


	//----- nvinfo : EIATTR_CRS_STACK_SIZE
	.align		4
.L_84:
        /*0be4*/ 	.byte	0x04, 0x1e
        /*0be6*/ 	.short	(.L_86 - .L_85)
.L_85:
        /*0be8*/ 	.word	0x00000000


	//----- nvinfo : EIATTR_CBANK_PARAM_SIZE
	.align		4
.L_86:
        /*0bec*/ 	.byte	0x03, 0x19
        /*0bee*/ 	.short	0x02e8


	//----- nvinfo : EIATTR_PARAM_CBANK
	.align		4
        /*0bf0*/ 	.byte	0x04, 0x0a
        /*0bf2*/ 	.short	(.L_88 - .L_87)
	.align		4
.L_87:
        /*0bf4*/ 	.word	index@(.nv.constant0.kernel_cutlass_kernel_flash_attncuteflash_fwd_sm100FlashAttentionForwardSm100_object_at__tensor0000o6411101213_tensor0000o6411101213_tensor0000o6410111213_tensor0000o6411101213_tensorptrf_0)
        /*0bf8*/ 	.short	0x0380
        /*0bfa*/ 	.short	0x02e8


	//----- nvinfo : EIATTR_SW_WAR
	.align		4
.L_88:
        /*0bfc*/ 	.byte	0x04, 0x36
        /*0bfe*/ 	.short	(.L_90 - .L_89)
.L_89:
        /*0c00*/ 	.word	0x00000008
.L_90:


//--------------------- .nv.compat                --------------------------
	.section	.nv.compat,"",@"SHT_CUDA_COMPAT_INFO"
	.align	4
        /*0000*/ 	.byte	0x02, 0x02, 0x02, 0x00, 0x02, 0x05, 0x05, 0x00, 0x02, 0x03, 0x01, 0x00, 0x02, 0x06, 0x01, 0x00


//--------------------- .nv.callgraph             --------------------------
	.section	.nv.callgraph,"",@"SHT_CUDA_CALLGRAPH"
	.align	4
	.sectionentsize	8
	.align		4
        /*0000*/ 	.word	0x00000000
	.align		4
        /*0004*/ 	.word	0xffffffff
	.align		4
        /*0008*/ 	.word	0x00000000
	.align		4
        /*000c*/ 	.word	0xfffffffe
	.align		4
        /*0010*/ 	.word	0x00000000
	.align		4
        /*0014*/ 	.word	0xfffffffd
	.align		4
        /*0018*/ 	.word	0x00000000
	.align		4
        /*001c*/ 	.word	0xfffffffc


//--------------------- .nv.constant2.kernel_cutlass_kernel_flash_attncuteflash_fwd_sm100FlashAttentionForwardSm100_object_at__tensor0000o6411101213_tensor0000o6411101213_tensor0000o6410111213_tensor0000o6411101213_tensorptrf_0 --------------------------
	.section	.nv.constant2.kernel_cutlass_kernel_flash_attncuteflash_fwd_sm100FlashAttentionForwardSm100_object_at__tensor0000o6411101213_tensor0000o6411101213_tensor0000o6410111213_tensor0000o6411101213_tensorptrf_0,"a",@progbits
	.sectionflags	@""
	.align	4
.nv.constant2.kernel_cutlass_kernel_flash_attncuteflash_fwd_sm100FlashAttentionForwardSm100_object_at__tensor0000o6411101213_tensor0000o6411101213_tensor0000o6410111213_tensor0000o6411101213_tensorptrf_0:
        /*0000*/ 	.byte	0x90, 0x0b, 0x00, 0x00, 0x60, 0x0b, 0x00, 0x00, 0x30, 0x0b, 0x00, 0x00, 0xa0, 0x20, 0x00, 0x00
        /*0010*/ 	.byte	0x80, 0x0c, 0x00, 0x00, 0x30, 0x0c, 0x00, 0x00, 0x30, 0x0c, 0x00, 0x00, 0x30, 0x0c, 0x00, 0x00
        /*0020*/ 	.byte	0x30, 0x0c, 0x00, 0x00, 0x30, 0x0c, 0x00, 0x00, 0x30, 0x0c, 0x00, 0x00, 0xb0, 0x0c, 0x00, 0x00
        /*0030*/ 	.byte	0x30, 0x0c, 0x00, 0x00


//--------------------- .text.kernel_cutlass_kernel_flash_attncuteflash_fwd_sm100FlashAttentionForwardSm100_object_at__tensor0000o6411101213_tensor0000o6411101213_tensor0000o6410111213_tensor0000o6411101213_tensorptrf_0 --------------------------
	.section	.text.kernel_cutlass_kernel_flash_attncuteflash_fwd_sm100FlashAttentionForwardSm100_object_at__tensor0000o6411101213_tensor0000o6411101213_tensor0000o6410111213_tensor0000o6411101213_tensorptrf_0,"ax",@progbits
	.align	128
        .global         kernel_cutlass_kernel_flash_attncuteflash_fwd_sm100FlashAttentionForwardSm100_object_at__tensor0000o6411101213_tensor0000o6411101213_tensor0000o6410111213_tensor0000o6411101213_tensorptrf_0
        .type           kernel_cutlass_kernel_flash_attncuteflash_fwd_sm100FlashAttentionForwardSm100_object_at__tensor0000o6411101213_tensor0000o6411101213_tensor0000o6410111213_tensor0000o6411101213_tensorptrf_0,@function
        .size           kernel_cutlass_kernel_flash_attncuteflash_fwd_sm100FlashAttentionForwardSm100_object_at__tensor0000o6411101213_tensor0000o6411101213_tensor0000o6410111213_tensor0000o6411101213_tensorptrf_0,(.L_x_166 - kernel_cutlass_kernel_flash_attncuteflash_fwd_sm100FlashAttentionForwardSm100_object_at__tensor0000o6411101213_tensor0000o6411101213_tensor0000o6410111213_tensor0000o6411101213_tensorptrf_0)
        .other          kernel_cutlass_kernel_flash_attncuteflash_fwd_sm100FlashAttentionForwardSm100_object_at__tensor0000o6411101213_tensor0000o6411101213_tensor0000o6410111213_tensor0000o6411101213_tensorptrf_0,@"STO_CUDA_ENTRY STV_DEFAULT"
kernel_cutlass_kernel_flash_attncuteflash_fwd_sm100FlashAttentionForwardSm100_object_at__tensor0000o6411101213_tensor0000o6411101213_tensor0000o6410111213_tensor0000o6411101213_tensorptrf_0:
.text.kernel_cutlass_kernel_flash_attncuteflash_fwd_sm100FlashAttentionForwardSm100_object_at__tensor0000o6411101213_tensor0000o6411101213_tensor0000o6410111213_tensor0000o6411101213_tensorptrf_0:
[----:B------:R-:W1:Y:S01]  /*0000*/  LDC R1, c[0x0][0x37c] ;  /* 0x0000df00ff017b82 */ /* 0x000e620000000800 */
[----:B------:R-:W2:Y:S07]  /*0010*/  S2R R0, SR_TID.X ;  /* 0x0000000000007919 */ /* 0x000eae0000002100 */
[----:B------:R-:W3:Y:S01]  /*0020*/  S2UR UR22, SR_CgaCtaId ;  /* 0x00000000001679c3 */ /* 0x000ee20000008800 */
[----:B------:R-:W4:Y:S01]  /*0030*/  LDCU UR7, c[0x0][0x36c] ;  /* 0x00006d80ff0777ac */ /* 0x000f220008000800 */
[----:B------:R-:W-:Y:S01]  /*0040*/  UMOV UR10, 0x1 ;  /* 0x00000001000a7882 */ /* 0x000fe20000000000 */
[----:B------:R-:W-:-:S05]  /*0050*/  UMOV UR12, 0x1 ;  /* 0x00000001000c7882 */ /* 0x000fca0000000000 */
[----:B------:R-:W5:Y:S01]  /*0060*/  S2UR UR72, SR_CTAID.X ;  /* 0x00000000004879c3 */ /* 0x000f620000002500 */
[----:B----4-:R-:W-:Y:S02]  /*0070*/  UISETP.EQ.U32.AND UP4, UPT, UR7, 0x1, UPT ;  /* 0x000000010700788c */ /* 0x010fe4000bf82070 */
[----:B---3--:R-:W-:-:S04]  /*0080*/  ULEA.HI UR5, UR22, UR22, URZ, 0x1 ;  /* 0x0000001616057291 */ /* 0x008fc8000f8f08ff */
[----:B------:R-:W-:Y:S02]  /*0090*/  ULOP3.LUT UR4, UR5, 0xfffffffe, URZ, 0xc0, !UPT ;  /* 0xfffffffe05047892 */ /* 0x000fe4000f8ec0ff */
[----:B------:R-:W-:Y:S01]  /*00a0*/  USHF.R.U32.HI UR5, URZ, 0x1, UR5 ;  /* 0x00000001ff057899 */ /* 0x000fe20008011605 */
[----:B--2---:R-:W-:Y:S01]  /*00b0*/  SHF.R.U32.HI R2, RZ, 0x5, R0 ;  /* 0x00000005ff027819 */ /* 0x004fe20000011600 */
[----:B------:R-:W-:Y:S02]  /*00c0*/  UISETP.NE.AND UP0, UPT, UR22, UR4, UPT ;  /* 0x000000041600728c */ /* 0x000fe4000bf05270 */
[----:B------:R-:W-:Y:S01]  /*00d0*/  UIADD3 UR6, UPT, UPT, -UR4, UR22, URZ ;  /* 0x0000001604067290 */ /* 0x000fe2000fffe1ff */
[----:B------:R-:W-:Y:S01]  /*00e0*/  R2UR UR70, R2 ;  /* 0x00000000024672ca */ /* 0x000fe200000e0000 */
[----:B------:R-:W-:Y:S02]  /*00f0*/  UISETP.LT.AND UP0, UPT, UR22, URZ, UP0 ;  /* 0x000000ff1600728c */ /* 0x000fe40008701270 */
[----:B------:R-:W-:-:S02]  /*0100*/  ULOP3.LUT UR7, UR6, 0x1, URZ, 0x3c, !UPT ;  /* 0x0000000106077892 */ /* 0x000fc4000f8e3cff */
[----:B------:R-:W-:Y:S02]  /*0110*/  UIADD3 UR4, UPT, UPT, UR5, -0x1, URZ ;  /* 0xffffffff05047890 */ /* 0x000fe4000fffe0ff */
[----:B------:R-:W-:Y:S02]  /*0120*/  USHF.L.U32 UR8, UR10, UR6, URZ ;  /* 0x000000060a087299 */ /* 0x000fe400080006ff */
[----:B------:R-:W-:Y:S02]  /*0130*/  USHF.L.U32 UR6, UR10, UR7, URZ ;  /* 0x000000070a067299 */ /* 0x000fe400080006ff */
[----:B-----5:R-:W-:Y:S02]  /*0140*/  ULOP3.LUT UR75, UR72, 0x1, URZ, 0xc0, !UPT ;  /* 0x00000001484b7892 */ /* 0x020fe4000f8ec0ff */
[----:B------:R-:W-:Y:S02]  /*0150*/  UISETP.NE.AND UP6, UPT, UR70, URZ, UPT ;  /* 0x000000ff4600728c */ /* 0x000fe4000bfc5270 */
[----:B------:R-:W-:-:S02]  /*0160*/  @!UP0 UIADD3 UR4, UPT, UPT, UR5, URZ, URZ ;  /* 0x000000ff05048290 */ /* 0x000fc4000fffe0ff */
[----:B------:R-:W-:Y:S02]  /*0170*/  ULOP3.LUT UR71, UR6, UR8, URZ, 0xfc, !UPT ;  /* 0x0000000806477292 */ /* 0x000fe4000f8efcff */
[----:B------:R-:W-:Y:S02]  /*0180*/  UIADD3 UR74, UPT, UPT, UR4, UR4, URZ ;  /* 0x00000004044a7290 */ /* 0x000fe4000fffe0ff */
[----:B------:R-:W-:-:S03]  /*0190*/  UISETP.NE.AND UP5, UPT, UR70, 0xc, UPT ;  /* 0x0000000c4600788c */ /* 0x000fc6000bfa5270 */
[----:B------:R-:W-:-:S04]  /*01a0*/  @!UP6 UIADD3 UR12, UPT, UPT, -UR12, 0x100000, URZ ;  /* 0x001000000c0ce890 */ /* 0x000fc8000fffe1ff */
[----:B------:R-:W-:Y:S02]  /*01b0*/  @!UP6 USHF.L.U32 UR13, UR12, 0xb, URZ ;  /* 0x0000000b0c0de899 */ /* 0x000fe400080006ff */
[----:B------:R-:W-:Y:S01]  /*01c0*/  @!UP6 USHF.L.U32 UR12, UR12, 0x1, URZ ;  /* 0x000000010c0ce899 */ /* 0x000fe200080006ff */
[----:B------:R-:W-:Y:S02]  /*01d0*/  @!UP6 UMOV UR9, 0x400 ;  /* 0x000004000009e882 */ /* 0x000fe40000000000 */
[----:B------:R-:W-:Y:S01]  /*01e0*/  @!UP6 ULEA UR14, UR22, UR9, 0x18 ;  /* 0x00000009160ee291 */ /* 0x000fe2000f8ec0ff */
[----:B-1----:R-:W-:Y:S11]  /*01f0*/  BRA.U UP6, `(.L_x_0) ;  /* 0x0000000106387547 */ /* 0x002ff6000b800000 */
[----:B------:R-:W1:Y:S02]  /*0200*/  LDCU.64 UR4, c[0x0][0x348] ;  /* 0x00006900ff0477ac */ /* 0x000e640008000a00 */
[----:B-1----:R-:W-:Y:S02]  /*0210*/  UIADD3 UR10, UP3, UPT, UR4, 0x80, URZ ;  /* 0x00000080040a7890 */ /* 0x002fe4000ff7e0ff */
[----:B------:R-:W-:Y:S02]  /*0220*/  UIADD3 UR8, UP2, UPT, UR4, 0x100, URZ ;  /* 0x0000010004087890 */ /* 0x000fe4000ff5e0ff */
[----:B------:R-:W-:Y:S02]  /*0230*/  UIADD3 UR6, UP1, UPT, UR4, 0x180, URZ ;  /* 0x0000018004067890 */ /* 0x000fe4000ff3e0ff */
[----:B------:R-:W-:Y:S02]  /*0240*/  UIADD3 UR4, UP0, UPT, UR4, 0x200, URZ ;  /* 0x0000020004047890 */ /* 0x000fe4000ff1e0ff */
[----:B------:R-:W-:-:S02]  /*0250*/  UIADD3.X UR11, UPT, UPT, URZ, UR5, URZ, UP3, !UPT ;  /* 0x00000005ff0b7290 */ /* 0x000fc40009ffe4ff */
[----:B------:R-:W-:Y:S02]  /*0260*/  UIADD3.X UR9, UPT, UPT, URZ, UR5, URZ, UP2, !UPT ;  /* 0x00000005ff097290 */ /* 0x000fe400097fe4ff */
[----:B------:R-:W-:Y:S02]  /*0270*/  UIADD3.X UR7, UPT, UPT, URZ, UR5, URZ, UP1, !UPT ;  /* 0x00000005ff077290 */ /* 0x000fe40008ffe4ff */
[----:B------:R-:W-:-:S03]  /*0280*/  UIADD3.X UR5, UPT, UPT, URZ, UR5, URZ, UP0, !UPT ;  /* 0x00000005ff057290 */ /* 0x000fc600087fe4ff */
[----:B------:R1:W-:Y:S02]  /*0290*/  UTMACCTL.PF [UR10] ;  /* 0x000000000a0079b9 */ /* 0x0003e40008040000 */
[----:B------:R1:W-:Y:S02]  /*02a0*/  UTMACCTL.PF [UR8] ;  /* 0x00000000080079b9 */ /* 0x0003e40008040000 */
[----:B------:R1:W-:Y:S02]  /*02b0*/  UTMACCTL.PF [UR6] ;  /* 0x00000000060079b9 */ /* 0x0003e40008040000 */
[----:B------:R1:W-:Y:S02]  /*02c0*/  UTMACCTL.PF [UR4] ;  /* 0x00000000040079b9 */ /* 0x0003e40008040000 */
[----:B-1----:R-:W-:Y:S01]  /*02d0*/  NOP ;  /* 0x0000000000007918 */ /* 0x002fe20000000000 */
.L_x_0:
[----:B------:R-:W-:Y:S05]  /*02e0*/  BRA.U UP5, `(.L_x_1) ;  /* 0x00000001052c7547 */ /* 0x000fea000b800000 */
[----:B------:R-:W1:Y:S01]  /*02f0*/  S2UR UR6, SR_CgaCtaId ;  /* 0x00000000000679c3 */ /* 0x000e620000008800 */
[----:B------:R-:W-:Y:S01]  /*0300*/  UMOV UR4, 0x400 ;  /* 0x0000040000047882 */ /* 0x000fe20000000000 */
[----:B------:R-:W-:Y:S01]  /*0310*/  UMOV UR5, 0x20 ;  /* 0x0000002000057882 */ /* 0x000fe20000000000 */
[----:B------:R-:W-:Y:S01]  /*0320*/  ELECT P0, URZ, PT ;  /* 0x0000000000ff782f */ /* 0x000fe20003800000 */
[----:B-1----:R-:W-:Y:S02]  /*0330*/  ULEA UR6, UR6, UR4, 0x18 ;  /* 0x0000000406067291 */ /* 0x002fe4000f8ec0ff */
[----:B------:R-:W-:-:S04]  /*0340*/  UIADD3 UR4, UPT, UPT, -UR5, 0x100000, URZ ;  /* 0x0010000005047890 */ /* 0x000fc8000fffe1ff */
[----:B------:R-:W-:Y:S02]  /*0350*/  USHF.L.U32 UR5, UR4, 0xb, URZ ;  /* 0x0000000b04057899 */ /* 0x000fe400080006ff */
[----:B------:R-:W-:Y:S01]  /*0360*/  USHF.L.U32 UR4, UR4, 0x1, URZ ;  /* 0x0000000104047899 */ /* 0x000fe200080006ff */
[----:B------:R-:W1:Y:S11]  /*0370*/  FENCE.VIEW.ASYNC.S ;  /* 0x00000000000073c6 */ /* 0x000e760000000000 */
[----:B-1----:R1:W2:Y:S01]  /*0380*/  SYNCS.EXCH.64 URZ, [UR6+0x200], UR4 ;  /* 0x0002000406ff75b2 */ /* 0x0022a20008000100 */
[----:B------:R-:W-:Y:S01]  /*0390*/  NOP ;  /* 0x0000000000007918 */ /* 0x000fe20000000000 */
.L_x_1:
[----:B------:R-:W-:Y:S01]  /*03a0*/  NOP ;  /* 0x0000000000007918 */ /* 0x000fe20000000000 */
[----:B------:R-:W3:Y:S02]  /*03b0*/  FENCE.VIEW.ASYNC.S ;  /* 0x00000000000073c6 */ /* 0x000ee40000000000 */
[----:B---3--:R3:W4:Y:S01]  /*03c0*/  @!UP6 SYNCS.EXCH.64 URZ, [UR14], UR12 ;  /* 0x0000000c0effe5b2 */ /* 0x0087220008000100 */
[----:B------:R3:W5:Y:S01]  /*03d0*/  @!UP6 SYNCS.EXCH.64 URZ, [UR14+0x8], UR12 ;  /* 0x0000080c0effe5b2 */ /* 0x0007620008000100 */
[----:B------:R-:W-:Y:S05]  /*03e0*/  BRA.U UP6, `(.L_x_2) ;  /* 0x0000000106f87547 */ /* 0x000fea000b800000 */
[----:B-1----:R-:W-:Y:S01]  /*03f0*/  UMOV UR4, 0x400 ;  /* 0x0000040000047882 */ /* 0x002fe20000000000 */
[----:B------:R-:W-:Y:S01]  /*0400*/  UMOV UR6, 0x1 ;  /* 0x0000000100067882 */ /* 0x000fe20000000000 */
[----:B------:R-:W-:Y:S02]  /*0410*/  ULEA UR4, UR22, UR4, 0x18 ;  /* 0x0000000416047291 */ /* 0x000fe4000f8ec0ff */
[----:B------:R-:W-:-:S04]  /*0420*/  UIADD3 UR6, UPT, UPT, -UR6, 0x100000, URZ ;  /* 0x0010000006067890 */ /* 0x000fc8000fffe1ff */
[----:B------:R-:W-:Y:S02]  /*0430*/  USHF.L.U32 UR7, UR6, 0xb, URZ ;  /* 0x0000000b06077899 */ /* 0x000fe400080006ff */
[----:B------:R-:W-:Y:S01]  /*0440*/  USHF.L.U32 UR6, UR6, 0x1, URZ ;  /* 0x0000000106067899 */ /* 0x000fe200080006ff */
[----:B------:R-:W-:Y:S02]  /*0450*/  UMOV UR8, 0x200 ;  /* 0x0000020000087882 */ /* 0x000fe40000000000 */
[----:B------:R-:W-:-:S04]  /*0460*/  UIADD3 UR8, UPT, UPT, -UR8, 0x100000, URZ ;  /* 0x0010000008087890 */ /* 0x000fc8000fffe1ff */
[----:B------:R-:W-:Y:S02]  /*0470*/  USHF.L.U32 UR9, UR8, 0xb, URZ ;  /* 0x0000000b08097899 */ /* 0x000fe400080006ff */
[----:B------:R-:W-:Y:S01]  /*0480*/  USHF.L.U32 UR8, UR8, 0x1, URZ ;  /* 0x0000000108087899 */ /* 0x000fe200080006ff */
[----:B------:R-:W1:Y:S02]  /*0490*/  FENCE.VIEW.ASYNC.S ;  /* 0x00000000000073c6 */ /* 0x000e640000000000 */
[----:B-1----:R1:W3:Y:S01]  /*04a0*/  SYNCS.EXCH.64 URZ, [UR4+0x10], UR6 ;  /* 0x0000100604ff75b2 */ /* 0x0022e20008000100 */
[----:B------:R1:W5:Y:S01]  /*04b0*/  SYNCS.EXCH.64 URZ, [UR4+0x18], UR6 ;  /* 0x0000180604ff75b2 */ /* 0x0003620008000100 */
[----:B------:R1:W4:Y:S01]  /*04c0*/  SYNCS.EXCH.64 URZ, [UR4+0x20], UR6 ;  /* 0x0000200604ff75b2 */ /* 0x0003220008000100 */
[----:B------:R1:W2:Y:S01]  /*04d0*/  SYNCS.EXCH.64 URZ, [UR4+0x28], UR6 ;  /* 0x0000280604ff75b2 */ /* 0x0002a20008000100 */
[----:B------:R1:W1:Y:S01]  /*04e0*/  SYNCS.EXCH.64 URZ, [UR4+0x30], UR6 ;  /* 0x0000300604ff75b2 */ /* 0x0002620008000100 */
        /* <DEDUP_REMOVED lines=45> */
[----:B--2345:R-:W-:Y:S01]  /*07c0*/  NOP ;  /* 0x0000000000007918 */ /* 0x03cfe20000000000 */
.L_x_2:
[----:B------:R-:W-:Y:S05]  /*07d0*/  BRA.U UP6, `(.L_x_3) ;  /* 0x0000000106807547 */ /* 0x000fea000b800000 */
[----:B-1----:R-:W-:Y:S01]  /*07e0*/  UMOV UR4, 0x400 ;  /* 0x0000040000047882 */ /* 0x002fe20000000000 */
[----:B---3--:R-:W-:Y:S01]  /*07f0*/  UMOV UR14, 0x8 ;  /* 0x00000008000e7882 */ /* 0x008fe20000000000 */
[----:B------:R-:W-:Y:S01]  /*0800*/  UMOV UR8, 0x1 ;  /* 0x0000000100087882 */ /* 0x000fe20000000000 */
[----:B------:R-:W-:Y:S02]  /*0810*/  ULEA UR4, UR22, UR4, 0x18 ;  /* 0x0000000416047291 */ /* 0x000fe4000f8ec0ff */
[----:B------:R-:W-:-:S04]  /*0820*/  UIADD3 UR14, UPT, UPT, -UR14, 0x100000, URZ ;  /* 0x001000000e0e7890 */ /* 0x000fc8000fffe1ff */
[----:B------:R-:W-:Y:S02]  /*0830*/  USHF.L.U32 UR15, UR14, 0xb, URZ ;  /* 0x0000000b0e0f7899 */ /* 0x000fe400080006ff */
[----:B------:R-:W-:Y:S01]  /*0840*/  USHF.L.U32 UR14, UR14, 0x1, URZ ;  /* 0x000000010e0e7899 */ /* 0x000fe200080006ff */
[----:B------:R-:W-:Y:S01]  /*0850*/  UMOV UR12, 0x100 ;  /* 0x00000100000c7882 */ /* 0x000fe20000000000 */
        /* <DEDUP_REMOVED lines=10> */
[----:B------:R-:W-:Y:S02]  /*0900*/  USHF.L.U32 UR6, UR6, 0x1, URZ ;  /* 0x0000000106067899 */ /* 0x000fe400080006ff */
        /* <DEDUP_REMOVED lines=10> */
[----:B------:R1:W1:Y:S03]  /*09b0*/  SYNCS.EXCH.64 URZ, [UR4+0x1d0], UR6 ;  /* 0x0001d00604ff75b2 */ /* 0x0002660008000100 */
[----:B------:R1:W1:Y:S01]  /*09c0*/  SYNCS.EXCH.64 URZ, [UR4+0x1d8], UR10 ;  /* 0x0001d80a04ff75b2 */ /* 0x0002620008000100 */
[----:B------:R-:W-:Y:S01]  /*09d0*/  NOP ;  /* 0x0000000000007918 */ /* 0x000fe20000000000 */
.L_x_3:
[----:B------:R-:W-:Y:S01]  /*09e0*/  NOP ;  /* 0x0000000000007918 */ /* 0x000fe20000000000 */
[----:B------:R-:W-:Y:S05]  /*09f0*/  BRA.U !UP4, `(.L_x_4) ;  /* 0x000000010c087547 */ /* 0x000fea000b800000 */
[----:B-12345:R-:W-:Y:S01]  /*0a00*/  UCGABAR_ARV ;  /* 0x00000000000079c7 */ /* 0x03efe20008000000 */
[----:B------:R-:W-:Y:S05]  /*0a10*/  BRA `(.L_x_5) ;  /* 0x0000000000047947 */ /* 0x000fea0003800000 */
.L_x_4:
[----:B-12345:R-:W-:Y:S01]  /*0a20*/  NOP ;  /* 0x0000000000007918 */ /* 0x03efe20000000000 */
.L_x_5:
[----:B------:R-:W-:Y:S05]  /*0a30*/  BRA.U !UP4, `(.L_x_6) ;  /* 0x000000010c0c7547 */ /* 0x000fea000b800000 */
[----:B------:R-:W-:Y:S01]  /*0a40*/  UCGABAR_WAIT ;  /* 0x0000000000007dc7 */ /* 0x000fe20008000000 */
[----:B------:R-:W-:Y:S01]  /*0a50*/  CCTL.IVALL ;  /* 0x00000000ff00798f */ /* 0x000fe20002000000 */
[----:B------:R-:W-:Y:S05]  /*0a60*/  BRA `(.L_x_7) ;  /* 0x0000000000047947 */ /* 0x000fea0003800000 */
.L_x_6:
[----:B------:R-:W-:Y:S06]  /*0a70*/  BAR.SYNC.DEFER_BLOCKING 0x0 ;  /* 0x0000000000007b1d */ /* 0x000fec0000010000 */
.L_x_7:
[----:B------:R-:W-:Y:S01]  /*0a80*/  UISETP.GT.AND UP0, UPT, UR70, 0x6, UPT ;  /* 0x000000064600788c */ /* 0x000fe2000bf04270 */
[----:B------:R-:W1:Y:S01]  /*0a90*/  LDCU.U8 UR76, c[0x0][0x644] ;  /* 0x0000c880ff4c77ac */ /* 0x000e620008000000 */
[----:B------:R-:W2:Y:S07]  /*0aa0*/  LDCU.U8 UR77, c[0x0][0x645] ;  /* 0x0000c8a0ff4d77ac */ /* 0x000eae0008000000 */
[----:B------:R-:W-:Y:S05]  /*0ab0*/  BRA.U UP0, `(.L_x_8) ;  /* 0x0000000100407547 */ /* 0x000fea000b800000 */
[----:B------:R-:W-:Y:S01]  /*0ac0*/  IMAD.MOV.U32 R3, RZ, RZ, -0x4 ;  /* 0xfffffffcff037424 */ /* 0x000fe200078e00ff */
[----:B------:R-:W-:-:S04]  /*0ad0*/  MOV R2, UR70 ;  /* 0x0000004600027c02 */ /* 0x000fc80008000f00 */
[----:B------:R-:W-:-:S05]  /*0ae0*/  VIADDMNMX.U32 R2, R3, R2, 0x3, PT ;  /* 0x0000000303027446 */ /* 0x000fca0003800002 */
[----:B------:R-:W-:-:S04]  /*0af0*/  IMAD.SHL.U32 R4, R2, 0x4, RZ ;  /* 0x0000000402047824 */ /* 0x000fc800078e00ff */
[----:B------:R-:W3:Y:S02]  /*0b00*/  LDC R2, c[0x2][R4] ;  /* 0x0080000004027b82 */ /* 0x000ee40000000800 */
[----:B---3--:R-:W-:-:S04]  /*0b10*/  SHF.R.S32.HI R3, RZ, 0x1f, R2 ;  /* 0x0000001fff037819 */ /* 0x008fc80000011402 */
.L_x_149:
[----:B-12---:R-:W-:Y:S05]  /*0b20*/  BRX R2 -0xb30                                                                                                                                                                                                      (*"BRANCH_TARGETS .L_x_150,.L_x_151,.L_x_152,.L_x_10"*) ;  /* 0xfffffff402347949 */ /* 0x006fea000383ffff */
.L_x_152:
[----:B------:R-:W-:-:S08]  /*0b30*/  NOP ;  /* 0x0000000000007918 */ /* 0x000fd00000000000 */
[----:B------:R-:W1:-:S00]  /*0b40*/  USETMAXREG.DEALLOC.CTAPOOL 0x30 ;  /* 0x00000030000079c8 */ /* 0x000e4000080e0500 */
[----:B-1----:R-:W-:Y:S05]  /*0b50*/  BRA `(.L_x_9) ;  /* 0x0000003400d47947 */ /* 0x002fea0003800000 */
.L_x_151:
[----:B------:R-:W-:-:S08]  /*0b60*/  NOP ;  /* 0x0000000000007918 */ /* 0x000fd00000000000 */
[----:B------:R-:W1:-:S00]  /*0b70*/  USETMAXREG.DEALLOC.CTAPOOL 0x30 ;  /* 0x00000030000079c8 */ /* 0x000e4000080e0500 */
[----:B-1----:R-:W-:Y:S05]  /*0b80*/  BRA `(.L_x_9) ;  /* 0x0000003400c87947 */ /* 0x002fea0003800000 */
.L_x_150:
[----:B------:R-:W-:-:S08]  /*0b90*/  NOP ;  /* 0x0000000000007918 */ /* 0x000fd00000000000 */
[----:B------:R-:W1:-:S00]  /*0ba0*/  USETMAXREG.DEALLOC.CTAPOOL 0x30 ;  /* 0x00000030000079c8 */ /* 0x000e4000080e0500 */
[----:B-1----:R-:W-:Y:S05]  /*0bb0*/  BRA `(.L_x_9) ;  /* 0x0000003400bc7947 */ /* 0x002fea0003800000 */
.L_x_8:
[----:B------:R-:W-:Y:S01]  /*0bc0*/  IMAD.MOV.U32 R3, RZ, RZ, -0x7 ;  /* 0xfffffff9ff037424 */ /* 0x000fe200078e00ff */
[----:B------:R-:W-:-:S04]  /*0bd0*/  MOV R2, UR70 ;  /* 0x0000004600027c02 */ /* 0x000fc80008000f00 */
[----:B------:R-:W-:-:S05]  /*0be0*/  VIADDMNMX.U32 R2, R3, R2, 0x8, PT ;  /* 0x0000000803027446 */ /* 0x000fca0003800002 */
[----:B------:R-:W-:-:S04]  /*0bf0*/  IMAD.SHL.U32 R4, R2, 0x4, RZ ;  /* 0x0000000402047824 */ /* 0x000fc800078e00ff */
[----:B------:R-:W3:Y:S02]  /*0c00*/  LDC R2, c[0x2][R4+0x10] ;  /* 0x0080040004027b82 */ /* 0x000ee40000000800 */
[----:B---3--:R-:W-:-:S04]  /*0c10*/  SHF.R.S32.HI R3, RZ, 0x1f, R2 ;  /* 0x0000001fff037819 */ /* 0x008fc80000011402 */
.L_x_154:
[----:B-12---:R-:W-:Y:S05]  /*0c20*/  BRX R2 -0xc30                                                                                                                                                                                                      (*"BRANCH_TARGETS .L_x_155,.L_x_156,.L_x_162"*) ;  /* 0xfffffff002f47949 */ /* 0x006fea000383ffff */
.L_x_156:
[----:B------:R-:W-:-:S09]  /*0c30*/  UISETP.NE.AND UP0, UPT, UR70, 0xf, UPT ;  /* 0x0000000f4600788c */ /* 0x000fd2000bf05270 */
[----:B------:R-:W-:Y:S05]  /*0c40*/  BRA.U UP0, `(.L_x_10) ;  /* 0x0000001500147547 */ /* 0x000fea000b800000 */
[----:B------:R-:W-:-:S08]  /*0c50*/  NOP ;  /* 0x0000000000007918 */ /* 0x000fd00000000000 */
[----:B------:R-:W1:-:S00]  /*0c60*/  USETMAXREG.DEALLOC.CTAPOOL 0x30 ;  /* 0x00000030000079c8 */ /* 0x000e4000080e0500 */
[----:B-1----:R-:W-:Y:S05]  /*0c70*/  BRA `(.L_x_9) ;  /* 0x00000034008c7947 */ /* 0x002fea0003800000 */
.L_x_155:
[----:B------:R-:W-:-:S08]  /*0c80*/  NOP ;  /* 0x0000000000007918 */ /* 0x000fd00000000000 */
[----:B------:R-:W1:-:S00]  /*0c90*/  USETMAXREG.DEALLOC.CTAPOOL 0x30 ;  /* 0x00000030000079c8 */ /* 0x000e4000080e0500 */
[----:B-1----:R-:W-:Y:S05]  /*0ca0*/  BRA `(.L_x_9) ;  /* 0x0000003400807947 */ /* 0x002fea0003800000 */
.L_x_162:
[----:B------:R-:W-:-:S08]  /*0cb0*/  NOP ;  /* 0x0000000000007918 */ /* 0x000fd00000000000 */
[----:B------:R-:W1:-:S00]  /*0cc0*/  USETMAXREG.DEALLOC.CTAPOOL 0x30 ;  /* 0x00000030000079c8 */ /* 0x000e4000080e0500 */
[----:B------:R-:W2:Y:S01]  /*0cd0*/  LDCU UR4, c[0x0][0x640] ;  /* 0x0000c800ff0477ac */ /* 0x000ea20008000800 */
[----:B-1----:R-:W-:Y:S01]  /*0ce0*/  HFMA2 R3, -RZ, RZ, 0, 5.9604644775390625e-08 ;  /* 0x00000001ff037431 */ /* 0x002fe200000001ff */
[----:B------:R-:W1:Y:S01]  /*0cf0*/  LDCU UR6, c[0x0][0x654] ;  /* 0x0000ca80ff0677ac */ /* 0x000e620008000800 */
[----:B------:R-:W3:Y:S01]  /*0d00*/  LDCU UR7, c[0x0][0x63c] ;  /* 0x0000c780ff0777ac */ /* 0x000ee20008000800 */
[----:B------:R-:W4:Y:S01]  /*0d10*/  LDCU.64 UR8, c[0x0][0x630] ;  /* 0x0000c600ff0877ac */ /* 0x000f220008000a00 */
[----:B------:R-:W5:Y:S01]  /*0d20*/  LDCU.U8 UR13, c[0x0][0x638] ;  /* 0x0000c700ff0d77ac */ /* 0x000f620008000000 */
[----:B--2---:R-:W-:Y:S01]  /*0d30*/  UIMAD.WIDE.U32 UR4, UR72, UR4, URZ ;  /* 0x00000004480472a5 */ /* 0x004fe2000f8e00ff */
[----:B------:R-:W5:Y:S03]  /*0d40*/  LDCU.U8 UR14, c[0x0][0x650] ;  /* 0x0000ca00ff0e77ac */ /* 0x000f660008000000 */
[----:B------:R-:W-:Y:S01]  /*0d50*/  UIADD3 UR4, UPT, UPT, -UR5, UR72, URZ ;  /* 0x0000004805047290 */ /* 0x000fe2000fffe1ff */
[----:B------:R-:W2:Y:S03]  /*0d60*/  LDCU.U8 UR11, c[0x0][0x639] ;  /* 0x0000c720ff0b77ac */ /* 0x000ea60008000000 */
[----:B------:R-:W-:Y:S01]  /*0d70*/  USHF.R.U32.HI UR4, URZ, UR76, UR4 ;  /* 0x0000004cff047299 */ /* 0x000fe20008011604 */
[----:B------:R-:W2:Y:S03]  /*0d80*/  LDCU.U8 UR12, c[0x0][0x651] ;  /* 0x0000ca20ff0c77ac */ /* 0x000ea60008000000 */
[----:B------:R-:W-:Y:S01]  /*0d90*/  UIADD3 UR4, UPT, UPT, UR5, UR4, URZ ;  /* 0x0000000405047290 */ /* 0x000fe2000fffe0ff */
[----:B------:R-:W2:Y:S03]  /*0da0*/  LDCU.U8 UR15, c[0x0][0x62c] ;  /* 0x0000c580ff0f77ac */ /* 0x000ea60008000000 */
[----:B------:R-:W-:-:S04]  /*0db0*/  USHF.R.U32.HI UR10, URZ, UR77, UR4 ;  /* 0x0000004dff0a7299 */ /* 0x000fc80008011604 */
[----:B-1----:R-:W-:Y:S02]  /*0dc0*/  UISETP.GE.AND UP0, UPT, UR10, UR6, UPT ;  /* 0x000000060a00728c */ /* 0x002fe4000bf06270 */
[----:B------:R-:W-:Y:S02]  /*0dd0*/  UIADD3 UR4, UPT, UPT, -UR10, URZ, URZ ;  /* 0x000000ff0a047290 */ /* 0x000fe4000fffe1ff */
[----:B-----5:R-:W-:Y:S02]  /*0de0*/  USEL UR6, UR13, UR14, !UP0 ;  /* 0x0000000e0d067287 */ /* 0x020fe4000c000000 */
[----:B---3--:R-:W-:Y:S02]  /*0df0*/  UIMAD UR7, UR4, UR7, UR72 ;  /* 0x00000007040772a4 */ /* 0x008fe4000f8e0248 */
[----:B------:R-:W-:-:S03]  /*0e00*/  ULOP3.LUT UR6, UR6, 0xff, URZ, 0xc0, !UPT ;  /* 0x000000ff06067892 */ /* 0x000fc6000f8ec0ff */
[----:B----4-:R-:W1:Y:S01]  /*0e10*/  @UP0 LDCU UR9, c[0x0][0x64c] ;  /* 0x0000c980ff0907ac */ /* 0x010e620008000800 */
[----:B------:R-:W3:Y:S01]  /*0e20*/  @UP0 LDCU UR8, c[0x0][0x648] ;  /* 0x0000c900ff0807ac */ /* 0x000ee20008000800 */
[----:B-1----:R-:W-:Y:S02]  /*0e30*/  UIMAD.WIDE.U32 UR4, UR7, UR9, URZ ;  /* 0x00000009070472a5 */ /* 0x002fe4000f8e00ff */
[----:B--2---:R-:W-:Y:S02]  /*0e40*/  USEL UR9, UR11, UR12, !UP0 ;  /* 0x0000000c0b097287 */ /* 0x004fe4000c000000 */
[----:B------:R-:W-:Y:S01]  /*0e50*/  UIADD3 UR4, UPT, UPT, UR7, -UR5, URZ ;  /* 0x8000000507047290 */ /* 0x000fe2000fffe0ff */
[----:B------:R-:W1:Y:S03]  /*0e60*/  LDCU.64 UR12, c[0x0][0x620] ;  /* 0x0000c400ff0c77ac */ /* 0x000e660008000a00 */
[----:B------:R-:W-:-:S02]  /*0e70*/  USHF.R.U32.HI UR4, URZ, UR6, UR4 ;  /* 0x00000006ff047299 */ /* 0x000fc40008011604 */
[----:B------:R-:W-:Y:S02]  /*0e80*/  ULOP3.LUT UR6, UR9, 0xff, URZ, 0xc0, !UPT ;  /* 0x000000ff09067892 */ /* 0x000fe4000f8ec0ff */
[----:B------:R-:W-:Y:S01]  /*0e90*/  UIADD3 UR4, UPT, UPT, UR5, UR4, URZ ;  /* 0x0000000405047290 */ /* 0x000fe2000fffe0ff */
[----:B------:R-:W2:Y:S03]  /*0ea0*/  LDCU UR5, c[0x0][0x628] ;  /* 0x0000c500ff0577ac */ /* 0x000ea60008000800 */
[----:B------:R-:W-:Y:S01]  /*0eb0*/  USHF.R.U32.HI UR14, URZ, UR6, UR4 ;  /* 0x00000006ff0e7299 */ /* 0x000fe20008011604 */
[----:B------:R-:W4:Y:S03]  /*0ec0*/  LDCU.U8 UR11, c[0x0][0x62d] ;  /* 0x0000c5a0ff0b77ac */ /* 0x000f260008000000 */
[----:B------:R-:W-:-:S04]  /*0ed0*/  UIADD3 UR4, UPT, UPT, -UR14, URZ, URZ ;  /* 0x000000ff0e047290 */ /* 0x000fc8000fffe1ff */
[----:B---3--:R-:W-:-:S03]  /*0ee0*/  UIMAD UR4, UR8, UR4, UR7 ;  /* 0x00000004080472a4 */ /* 0x008fc6000f8e0207 */
[----:B------:R-:W-:Y:S01]  /*0ef0*/  UMOV UR8, 0x1 ;  /* 0x0000000100087882 */ /* 0x000fe20000000000 */
[----:B-1----:R-:W-:-:S04]  /*0f00*/  UIMAD UR6, UR10, UR12, UR4 ;  /* 0x0000000c0a0672a4 */ /* 0x002fc8000f8e0204 */
[----:B--2---:R-:W-:-:S07]  /*0f10*/  UIMAD.WIDE.U32 UR4, UR6, UR5, URZ ;  /* 0x00000005060472a5 */ /* 0x004fce000f8e00ff */
[----:B------:R-:W-:Y:S02]  /*0f20*/  UMOV UR4, UR5 ;  /* 0x0000000500047c82 */ /* 0x000fe40008000000 */
[----:B------:R-:W-:Y:S02]  /*0f30*/  UIADD3 UR21, UPT, UPT, UR6, -UR4, URZ ;  /* 0x8000000406157290 */ /* 0x000fe4000fffe0ff */
[----:B------:R-:W1:Y:S02]  /*0f40*/  LDCU UR5, c[0x0][0x60c] ;  /* 0x0000c180ff0577ac */ /* 0x000e640008000800 */
[----:B------:R-:W-:-:S04]  /*0f50*/  USHF.R.U32.HI UR21, URZ, UR15, UR21 ;  /* 0x0000000fff157299 */ /* 0x000fc80008011615 */
[----:B------:R-:W-:-:S03]  /*0f60*/  UIADD3 UR21, UPT, UPT, UR4, UR21, URZ ;  /* 0x0000001504157290 */ /* 0x000fc6000fffe0ff */
[----:B------:R-:W-:Y:S01]  /*0f70*/  UMOV UR4, URZ ;  /* 0x000000ff00047c82 */ /* 0x000fe20008000000 */
[----:B----4-:R-:W-:-:S04]  /*0f80*/  USHF.R.U32.HI UR21, URZ, UR11, UR21 ;  /* 0x0000000bff157299 */ /* 0x010fc80008011615 */
[----:B------:R-:W-:Y:S02]  /*0f90*/  UIADD3 UR20, UPT, UPT, -UR21, URZ, URZ ;  /* 0x000000ff15147290 */ /* 0x000fe4000fffe1ff */
[----:B-1----:R-:W-:Y:S02]  /*0fa0*/  UISETP.GE.AND UP0, UPT, UR72, UR5, UPT ;  /* 0x000000054800728c */ /* 0x002fe4000bf06270 */
[----:B------:R-:W-:-:S07]  /*0fb0*/  UIMAD UR20, UR20, UR13, UR6 ;  /* 0x0000000d141472a4 */ /* 0x000fce000f8e0206 */
[----:B------:R-:W-:Y:S05]  /*0fc0*/  BRA.U UP0, `(.L_x_11) ;  /* 0x00000009005c7547 */ /* 0x000fea000b800000 */
[----:B------:R-:W-:Y:S01]  /*0fd0*/  UMOV UR4, 0x400 ;  /* 0x0000040000047882 */ /* 0x000fe20000000000 */
[----:B------:R-:W-:Y:S01]  /*0fe0*/  MOV R3, 0x80000000 ;  /* 0x8000000000037802 */ /* 0x000fe20000000f00 */
[----:B------:R-:W-:Y:S01]  /*0ff0*/  ULEA UR22, UR22, UR4, 0x18 ;  /* 0x0000000416167291 */ /* 0x000fe2000f8ec0ff */
[----:B------:R-:W1:Y:S01]  /*1000*/  LDCU UR25, c[0x0][0x614] ;  /* 0x0000c280ff1977ac */ /* 0x000e620008000800 */
[----:B------:R-:W2:Y:S07]  /*1010*/  LDCU UR9, c[0x0][0x38c] ;  /* 0x00007180ff0977ac */ /* 0x000eae0008000800 */
[----:B------:R-:W3:Y:S01]  /*1020*/  SYNCS.PHASECHK.TRANS64.TRYWAIT P0, [UR22+0xd0], R3 ;  /* 0x0000d003ff0075a7 */ /* 0x000ee20008001116 */
[----:B------:R-:W4:Y:S01]  /*1030*/  LDCU UR4, c[0x0][0x380] ;  /* 0x00007000ff0477ac */ /* 0x000f220008000800 */
[----:B------:R-:W-:Y:S01]  /*1040*/  UMOV UR16, 0x0 ;  /* 0x0000000000107882 */ /* 0x000fe20000000000 */
[----:B------:R-:W-:Y:S01]  /*1050*/  UMOV UR17, 0x1 ;  /* 0x0000000100117882 */ /* 0x000fe20000000000 */
[----:B------:R-:W5:Y:S01]  /*1060*/  LDCU.64 UR18, c[0x0][0x348] ;  /* 0x00006900ff1277ac */ /* 0x000f620008000a00 */
[----:B-1----:R-:W-:-:S02]  /*1070*/  UIADD3 UR5, UPT, UPT, -UR14, UR25, URZ ;  /* 0x000000190e057290 */ /* 0x002fc4000fffe1ff */
[----:B------:R-:W-:Y:S02]  /*1080*/  USHF.L.U32 UR23, UR75, 0x6, URZ ;  /* 0x000000064b177899 */ /* 0x000fe400080006ff */
[----:B--2---:R-:W-:Y:S02]  /*1090*/  UIADD3 UR7, UPT, UPT, -UR9, URZ, URZ ;  /* 0x000000ff09077290 */ /* 0x004fe4000fffe1ff */
[----:B------:R-:W-:Y:S02]  /*10a0*/  UIADD3 UR10, UPT, UPT, UR9, -0x1, URZ ;  /* 0xffffffff090a7890 */ /* 0x000fe4000fffe0ff */
[----:B----4-:R-:W-:Y:S02]  /*10b0*/  UIADD3 UR4, UPT, UPT, UR9, -UR4, URZ ;  /* 0x8000000409047290 */ /* 0x010fe4000fffe0ff */
[----:B------:R-:W-:Y:S02]  /*10c0*/  USHF.R.S32.HI UR7, URZ, 0x1f, UR7 ;  /* 0x0000001fff077899 */ /* 0x000fe40008011407 */
[----:B------:R-:W-:-:S02]  /*10d0*/  ULEA UR4, UR5, UR4, 0x7 ;  /* 0x0000000405047291 */ /* 0x000fc4000f8e38ff */
[----:B------:R-:W-:Y:S02]  /*10e0*/  UISETP.GT.AND UP0, UPT, UR9, URZ, UPT ;  /* 0x000000ff0900728c */ /* 0x000fe4000bf04270 */
[----:B------:R-:W-:Y:S02]  /*10f0*/  UIADD3 UR6, UPT, UPT, -UR4, URZ, URZ ;  /* 0x000000ff04067290 */ /* 0x000fe4000fffe1ff */
[----:B------:R-:W-:Y:S02]  /*1100*/  UIADD3 UR5, UPT, UPT, UR4, -0x1, URZ ;  /* 0xffffffff04057890 */ /* 0x000fe4000fffe0ff */
[----:B------:R-:W-:Y:S02]  /*1110*/  USHF.R.S32.HI UR6, URZ, 0x1f, UR6 ;  /* 0x0000001fff067899 */ /* 0x000fe40008011406 */
[----:B------:R-:W-:Y:S02]  /*1120*/  UISETP.GT.AND UP1, UPT, UR4, URZ, UPT ;  /* 0x000000ff0400728c */ /* 0x000fe4000bf24270 */
[----:B------:R-:W-:-:S02]  /*1130*/  USHF.R.S32.HI UR8, URZ, 0x1f, UR10 ;  /* 0x0000001fff087899 */ /* 0x000fc4000801140a */
[----:B------:R-:W-:Y:S02]  /*1140*/  ULEA.HI UR9, UR7, -UR9, URZ, 0x7 ;  /* 0x8000000907097291 */ /* 0x000fe4000f8f38ff */
[----:B------:R-:W-:Y:S02]  /*1150*/  ULEA.HI UR4, UR6, -UR4, URZ, 0x7 ;  /* 0x8000000406047291 */ /* 0x000fe4000f8f38ff */
[----:B------:R-:W-:Y:S02]  /*1160*/  USHF.R.S32.HI UR7, URZ, 0x1f, UR5 ;  /* 0x0000001fff077899 */ /* 0x000fe40008011405 */
[----:B------:R-:W-:Y:S02]  /*1170*/  ULEA.HI UR10, UR8, UR10, URZ, 0x7 ;  /* 0x0000000a080a7291 */ /* 0x000fe4000f8f38ff */
[----:B------:R-:W-:Y:S02]  /*1180*/  USHF.R.S32.HI UR4, URZ, 0x7, UR4 ;  /* 0x00000007ff047899 */ /* 0x000fe40008011404 */
[----:B------:R-:W-:-:S02]  /*1190*/  USHF.R.S32.HI UR8, URZ, 0x7, UR9 ;  /* 0x00000007ff087899 */ /* 0x000fc40008011409 */
[----:B------:R-:W-:Y:S02]  /*11a0*/  ULEA.HI UR5, UR7, UR5, URZ, 0x7 ;  /* 0x0000000507057291 */ /* 0x000fe4000f8f38ff */
[----:B------:R-:W-:Y:S02]  /*11b0*/  UIADD3 UR6, UPT, UPT, -UR4, URZ, URZ ;  /* 0x000000ff04067290 */ /* 0x000fe4000fffe1ff */
[----:B------:R-:W-:Y:S02]  /*11c0*/  @UP0 UIMAD.WIDE UR12, UR10, 0x2000000, UR16 ;  /* 0x020000000a0c08a5 */ /* 0x000fe4000f8e0210 */
[----:B------:R-:W-:Y:S02]  /*11d0*/  ULEA.HI.SX32 UR5, UR5, 0x1, 0x19 ;  /* 0x0000000105057891 */ /* 0x000fe4000f8fcaff */
[----:B------:R-:W-:Y:S02]  /*11e0*/  UIADD3 UR4, UPT, UPT, -UR8, URZ, URZ ;  /* 0x000000ff08047290 */ /* 0x000fe4000fffe1ff */
[----:B------:R-:W-:-:S02]  /*11f0*/  UIADD3 UR17, UPT, UPT, UR22, 0x10, URZ ;  /* 0x0000001016117890 */ /* 0x000fc4000fffe0ff */
[----:B------:R-:W-:Y:S01]  /*1200*/  UIADD3 UR16, UPT, UPT, UR22, 0x8800, URZ ;  /* 0x0000880016107890 */ /* 0x000fe2000fffe0ff */
[----:B------:R-:W-:Y:S02]  /*1210*/  @!UP1 UMOV UR5, UR6 ;  /* 0x0000000600059c82 */ /* 0x000fe40008000000 */
[----:B------:R-:W-:Y:S01]  /*1220*/  @UP0 UMOV UR4, UR13 ;  /* 0x0000000d00040c82 */ /* 0x000fe20008000000 */
[----:B------:R-:W-:Y:S02]  /*1230*/  ULOP3.LUT UR17, UR17, 0xfefffc10, URZ, 0xc0, !UPT ;  /* 0xfefffc1011117892 */ /* 0x000fe4000f8ec0ff */
[----:B------:R-:W-:Y:S02]  /*1240*/  UISETP.LT.AND UP0, UPT, UR5, UR4, UPT ;  /* 0x000000040500728c */ /* 0x000fe4000bf01270 */
[----:B------:R-:W-:Y:S02]  /*1250*/  UISETP.NE.AND UP2, UPT, UR75, URZ, UPT ;  /* 0x000000ff4b00728c */ /* 0x000fe4000bf45270 */
[----:B------:R-:W-:-:S02]  /*1260*/  USEL UR15, UR5, UR4, UP0 ;  /* 0x00000004050f7287 */ /* 0x000fc40008000000 */
[----:B-----5:R-:W-:Y:S02]  /*1270*/  UIADD3 UR4, UP0, UPT, UR18, 0x100, URZ ;  /* 0x0000010012047890 */ /* 0x020fe4000ff1e0ff */
[----:B------:R-:W-:Y:S02]  /*1280*/  USHF.L.U32 UR24, UR15, 0x7, URZ ;  /* 0x000000070f187899 */ /* 0x000fe400080006ff */
[----:B------:R-:W-:Y:S02]  /*1290*/  UIADD3.X UR5, UPT, UPT, URZ, UR19, URZ, UP0, !UPT ;  /* 0x00000013ff057290 */ /* 0x000fe400087fe4ff */
[----:B------:R-:W-:Y:S01]  /*12a0*/  UIADD3 UR11, UPT, UPT, UR24, -0x80, URZ ;  /* 0xffffff80180b7890 */ /* 0x000fe2000fffe0ff */
[----:B------:R-:W-:-:S03]  /*12b0*/  UMOV UR18, URZ ;  /* 0x000000ff00127c82 */ /* 0x000fc60008000000 */
[----:B------:R-:W-:Y:S01]  /*12c0*/  UIADD3 UR19, UPT, UPT, UR23, UR11, URZ ;  /* 0x0000000b17137290 */ /* 0x000fe2000fffe0ff */
[----:B---3--:R-:W-:Y:S11]  /*12d0*/  @!P0 BRA `(.L_x_12) ;  /* 0x000000c000b48947 */ /* 0x008ff60003800000 */
.L_x_89:
[----:B------:R-:W-:Y:S05]  /*12e0*/  BRA.U UP2, `(.L_x_13) ;  /* 0x00000001020c7547 */ /* 0x000fea000b800000 */
[----:B------:R-:W-:-:S13]  /*12f0*/  ELECT P0, URZ, PT ;  /* 0x0000000000ff782f */ /* 0x000fda0003800000 */
[----:B-1----:R-:W-:-:S04]  /*1300*/  @P0 MOV R2, 0x4000 ;  /* 0x0000400000020802 */ /* 0x002fc80000000f00 */
[----:B------:R2:W-:Y:S03]  /*1310*/  @P0 SYNCS.ARRIVE.TRANS64 RZ, [UR22+0x10], R2 ;  /* 0x00001002ffff09a7 */ /* 0x0005e60008000016 */
.L_x_13:
[----:B------:R3:W-:Y:S01]  /*1320*/  UTMALDG.4D.2CTA [UR16], [UR4], desc[URZ] ;  /* 0x0000ff10040075b4 */ /* 0x0007e20008219000 */
[----:B------:R-:W4:Y:S01]  /*1330*/  SYNCS.PHASECHK.TRANS64.TRYWAIT P0, [UR22+0x8], R3 ;  /* 0x00000803ff0075a7 */ /* 0x000f220008001116 */
[----:B------:R-:W5:Y:S02]  /*1340*/  LDCU.64 UR6, c[0x0][0x348] ;  /* 0x00006900ff0677ac */ /* 0x000f640008000a00 */
[----:B-----5:R-:W-:-:S04]  /*1350*/  UIADD3 UR6, UP0, UPT, UR6, 0x80, URZ ;  /* 0x0000008006067890 */ /* 0x020fc8000ff1e0ff */
[----:B------:R-:W-:Y:S02]  /*1360*/  UIADD3.X UR7, UPT, UPT, URZ, UR7, URZ, UP0, !UPT ;  /* 0x00000007ff077290 */ /* 0x000fe400087fe4ff */
[----:B---3--:R-:W-:Y:S02]  /*1370*/  ULOP3.LUT UR4, URZ, UR14, URZ, 0x33, !UPT ;  /* 0x0000000eff047292 */ /* 0x008fe4000f8e33ff */
[----:B------:R-:W-:Y:S02]  /*1380*/  ULOP3.LUT UR17, UR22, 0xfefffc00, URZ, 0xc0, !UPT ;  /* 0xfefffc0016117892 */ /* 0x000fe4000f8ec0ff */
[----:B------:R-:W-:Y:S02]  /*1390*/  UIADD3 UR4, UPT, UPT, UR4, UR25, URZ ;  /* 0x0000001904047290 */ /* 0x000fe4000fffe0ff */
[----:B------:R-:W-:Y:S02]  /*13a0*/  UIADD3 UR16, UPT, UPT, UR22, 0x4800, URZ ;  /* 0x0000480016107890 */ /* 0x000fe4000fffe0ff */
[----:B------:R-:W-:Y:S01]  /*13b0*/  ULEA UR4, UR4, UR75, 0x1 ;  /* 0x0000004b04047291 */ /* 0x000fe2000f8e08ff */
[----:B------:R-:W-:-:S03]  /*13c0*/  UMOV UR18, URZ ;  /* 0x000000ff00127c82 */ /* 0x000fc60008000000 */
[----:B------:R-:W-:Y:S01]  /*13d0*/  USHF.L.U32 UR19, UR4, 0x7, URZ ;  /* 0x0000000704137899 */ /* 0x000fe200080006ff */
[----:B----4-:R-:W-:Y:S11]  /*13e0*/  @!P0 BRA `(.L_x_14) ;  /* 0x000000c000908947 */ /* 0x010ff60003800000 */
.L_x_91:
[----:B------:R-:W-:Y:S05]  /*13f0*/  BRA.U UP2, `(.L_x_15) ;  /* 0x00000001020c7547 */ /* 0x000fea000b800000 */
[----:B------:R-:W-:-:S13]  /*1400*/  ELECT P0, URZ, PT ;  /* 0x0000000000ff782f */ /* 0x000fda0003800000 */
[----:B-12---:R-:W-:-:S04]  /*1410*/  @P0 MOV R2, 0x8000 ;  /* 0x0000800000020802 */ /* 0x006fc80000000f00 */
[----:B------:R3:W-:Y:S03]  /*1420*/  @P0 SYNCS.ARRIVE.TRANS64 RZ, [UR22], R2 ;  /* 0x00000002ffff09a7 */ /* 0x0007e60008000016 */
.L_x_15:
[----:B------:R4:W-:Y:S01]  /*1430*/  UTMALDG.4D.2CTA [UR16], [UR6], desc[URZ] ;  /* 0x0000ff10060075b4 */ /* 0x0009e20008219000 */
[----:B------:R-:W5:Y:S01]  /*1440*/  SYNCS.PHASECHK.TRANS64.TRYWAIT P0, [UR22+0xd8], R3 ;  /* 0x0000d803ff0075a7 */ /* 0x000f620008001116 */
[----:B------:R-:W1:Y:S01]  /*1450*/  LDCU.64 UR4, c[0x0][0x348] ;  /* 0x00006900ff0477ac */ /* 0x000e620008000a00 */
[----:B------:R-:W-:Y:S02]  /*1460*/  UIADD3 UR9, UPT, UPT, UR22, 0x18, URZ ;  /* 0x0000001816097890 */ /* 0x000fe4000fffe0ff */
[----:B------:R-:W-:Y:S02]  /*1470*/  USHF.L.U32 UR10, UR75, 0x5, URZ ;  /* 0x000000054b0a7899 */ /* 0x000fe400080006ff */
[----:B------:R-:W-:Y:S02]  /*1480*/  UIADD3 UR8, UPT, UPT, UR22, 0xa800, URZ ;  /* 0x0000a80016087890 */ /* 0x000fe4000fffe0ff */
[----:B------:R-:W-:Y:S01]  /*1490*/  ULOP3.LUT UR9, UR9, 0xfefffc18, URZ, 0xc0, !UPT ;  /* 0xfefffc1809097892 */ /* 0x000fe2000f8ec0ff */
[----:B------:R-:W-:Y:S01]  /*14a0*/  UMOV UR12, UR20 ;  /* 0x00000014000c7c82 */ /* 0x000fe20008000000 */
[----:B------:R-:W-:Y:S01]  /*14b0*/  UMOV UR13, UR21 ;  /* 0x00000015000d7c82 */ /* 0x000fe20008000000 */
[----:B-1----:R-:W-:-:S04]  /*14c0*/  UIADD3 UR4, UP0, UPT, UR4, 0x180, URZ ;  /* 0x0000018004047890 */ /* 0x002fc8000ff1e0ff */
[----:B------:R-:W-:Y:S01]  /*14d0*/  UIADD3.X UR5, UPT, UPT, URZ, UR5, URZ, UP0, !UPT ;  /* 0x00000005ff057290 */ /* 0x000fe200087fe4ff */
[----:B----45:R-:W-:Y:S11]  /*14e0*/  @!P0 BRA `(.L_x_16) ;  /* 0x000000c000708947 */ /* 0x030ff60003800000 */
.L_x_93:
[----:B------:R-:W-:Y:S05]  /*14f0*/  BRA.U UP2, `(.L_x_17) ;  /* 0x00000001020c7547 */ /* 0x000fea000b800000 */
[----:B------:R-:W-:-:S13]  /*1500*/  ELECT P0, URZ, PT ;  /* 0x0000000000ff782f */ /* 0x000fda0003800000 */
[----:B-123--:R-:W-:-:S04]  /*1510*/  @P0 MOV R2, 0x4000 ;  /* 0x0000400000020802 */ /* 0x00efc80000000f00 */
[----:B------:R4:W-:Y:S03]  /*1520*/  @P0 SYNCS.ARRIVE.TRANS64 RZ, [UR22+0x18], R2 ;  /* 0x00001802ffff09a7 */ /* 0x0009e60008000016 */
.L_x_17:
[----:B------:R-:W-:Y:S01]  /*1530*/  UISETP.GE.AND UP0, UPT, UR15, 0x2, UPT ;  /* 0x000000020f00788c */ /* 0x000fe2000bf06270 */
[----:B------:R-:W-:Y:S01]  /*1540*/  HFMA2 R3, -RZ, RZ, 0, 0 ;  /* 0x00000000ff037431 */ /* 0x000fe200000001ff */
[----:B------:R5:W-:Y:S02]  /*1550*/  UTMALDG.4D.2CTA [UR8], [UR4], desc[URZ] ;  /* 0x0000ff08040075b4 */ /* 0x000be40008219000 */
[----:B-----5:R-:W-:Y:S01]  /*1560*/  UMOV UR8, 0x1 ;  /* 0x0000000100087882 */ /* 0x020fe20000000000 */
[----:B------:R-:W-:-:S04]  /*1570*/  UMOV UR4, 0x2 ;  /* 0x0000000200047882 */ /* 0x000fc80000000000 */
[----:B------:R-:W-:Y:S05]  /*1580*/  BRA.U !UP0, `(.L_x_11) ;  /* 0x0000000108ec7547 */ /* 0x000fea000b800000 */
[----:B------:R-:W5:Y:S01]  /*1590*/  LDCU.64 UR4, c[0x0][0x348] ;  /* 0x00006900ff0477ac */ /* 0x000f620008000a00 */
[----:B------:R-:W-:Y:S02]  /*15a0*/  ULOP3.LUT UR23, UR24, UR23, URZ, 0xfc, !UPT ;  /* 0x0000001718177292 */ /* 0x000fe4000f8efcff */
[----:B------:R-:W-:Y:S01]  /*15b0*/  UIADD3 UR15, UPT, UPT, -UR15, URZ, URZ ;  /* 0x000000ff0f0f7290 */ /* 0x000fe2000fffe1ff */
[----:B------:R-:W-:Y:S01]  /*15c0*/  UMOV UR8, 0x1 ;  /* 0x0000000100087882 */ /* 0x000fe20000000000 */
[----:B------:R-:W-:Y:S01]  /*15d0*/  UMOV UR18, URZ ;  /* 0x000000ff00127c82 */ /* 0x000fe20008000000 */
[----:B-----5:R-:W-:Y:S02]  /*15e0*/  UIADD3 UR26, UP0, UPT, UR4, 0x180, URZ ;  /* 0x00000180041a7890 */ /* 0x020fe4000ff1e0ff */
[----:B------:R-:W-:Y:S02]  /*15f0*/  UIADD3 UR28, UP1, UPT, UR4, 0x100, URZ ;  /* 0x00000100041c7890 */ /* 0x000fe4000ff3e0ff */
[----:B------:R-:W-:-:S02]  /*1600*/  UIADD3.X UR27, UPT, UPT, URZ, UR5, URZ, UP0, !UPT ;  /* 0x00000005ff1b7290 */ /* 0x000fc400087fe4ff */
[----:B------:R-:W-:Y:S02]  /*1610*/  UIADD3.X UR29, UPT, UPT, URZ, UR5, URZ, UP1, !UPT ;  /* 0x00000005ff1d7290 */ /* 0x000fe40008ffe4ff */
[----:B------:R-:W-:Y:S01]  /*1620*/  UISETP.NE.AND UP0, UPT, UR75, URZ, UPT ;  /* 0x000000ff4b00728c */ /* 0x000fe2000bf05270 */
[----:B------:R-:W-:-:S10]  /*1630*/  UMOV UR4, 0x2 ;  /* 0x0000000200047882 */ /* 0x000fd40000000000 */
.L_x_22:
[----:B------:R-:W-:Y:S02]  /*1640*/  USHF.L.U32 UR9, UR8, 0x1f, URZ ;  /* 0x0000001f08097899 */ /* 0x000fe400080006ff */
[----:B------:R-:W-:Y:S02]  /*1650*/  ULEA UR5, UR4, UR22, 0x3 ;  /* 0x0000001604057291 */ /* 0x000fe4000f8e18ff */
[----:B------:R-:W-:Y:S02]  /*1660*/  UIADD3 UR6, UPT, UPT, UR4, 0x1, URZ ;  /* 0x0000000104067890 */ /* 0x000fe4000fffe0ff */
[----:B-1234-:R-:W-:Y:S01]  /*1670*/  MOV R2, UR9 ;  /* 0x0000000900027c02 */ /* 0x01efe20008000f00 */
[----:B------:R-:W-:Y:S02]  /*1680*/  ULEA UR16, UR4, UR22, 0xd ;  /* 0x0000001604107291 */ /* 0x000fe4000f8e68ff */
[----:B------:R-:W-:Y:S02]  /*1690*/  UISETP.NE.AND UP1, UPT, UR6, 0x18, UPT ;  /* 0x000000180600788c */ /* 0x000fe4000bf25270 */
[----:B------:R-:W1:Y:S01]  /*16a0*/  SYNCS.PHASECHK.TRANS64.TRYWAIT P0, [UR5+0xd0], R2 ;  /* 0x0000d002ff0075a7 */ /* 0x000e620008001105 */
[----:B------:R-:W-:-:S02]  /*16b0*/  UIADD3 UR17, UPT, UPT, UR5, 0x10, URZ ;  /* 0x0000001005117890 */ /* 0x000fc4000fffe0ff */
[----:B------:R-:W-:Y:S02]  /*16c0*/  USEL UR4, URZ, 0x1, UP1 ;  /* 0x00000001ff047887 */ /* 0x000fe40008800000 */
[----:B------:R-:W-:Y:S02]  /*16d0*/  USEL UR7, UR6, URZ, UP1 ;  /* 0x000000ff06077287 */ /* 0x000fe40008800000 */
[----:B------:R-:W-:Y:S02]  /*16e0*/  ULOP3.LUT UR14, UR8, UR4, URZ, 0x3c, !UPT ;  /* 0x00000004080e7292 */ /* 0x000fe4000f8e3cff */
[----:B------:R-:W-:Y:S02]  /*16f0*/  UIADD3 UR19, UPT, UPT, UR23, -0x100, URZ ;  /* 0xffffff0017137890 */ /* 0x000fe4000fffe0ff */
[----:B------:R-:W-:Y:S02]  /*1700*/  UIADD3 UR16, UPT, UPT, UR16, 0x8800, URZ ;  /* 0x0000880010107890 */ /* 0x000fe4000fffe0ff */
[----:B------:R-:W-:-:S02]  /*1710*/  ULOP3.LUT UR17, UR17, 0xfefffff8, URZ, 0xc0, !UPT ;  /* 0xfefffff811117892 */ /* 0x000fc4000f8ec0ff */
[----:B------:R-:W-:Y:S02]  /*1720*/  ULEA UR4, UR7, UR22, 0x3 ;  /* 0x0000001607047291 */ /* 0x000fe4000f8e18ff */
[----:B------:R-:W-:Y:S01]  /*1730*/  USHF.L.U32 UR6, UR14, 0x1f, URZ ;  /* 0x0000001f0e067899 */ /* 0x000fe200080006ff */
[----:B-1----:R-:W-:Y:S11]  /*1740*/  @!P0 BRA `(.L_x_18) ;  /* 0x000000bc00f88947 */ /* 0x002ff60003800000 */
.L_x_95:
[----:B-1----:R-:W-:Y:S01]  /*1750*/  MOV R2, UR6 ;  /* 0x0000000600027c02 */ /* 0x002fe20008000f00 */
[----:B------:R-:W-:Y:S06]  /*1760*/  BRA.U UP2, `(.L_x_19) ;  /* 0x00000001020c7547 */ /* 0x000fec000b800000 */
[----:B------:R-:W-:-:S13]  /*1770*/  ELECT P0, URZ, PT ;  /* 0x0000000000ff782f */ /* 0x000fda0003800000 */
[----:B------:R-:W-:-:S04]  /*1780*/  @P0 MOV R4, 0x4000 ;  /* 0x0000400000040802 */ /* 0x000fc80000000f00 */
[----:B------:R1:W-:Y:S03]  /*1790*/  @P0 SYNCS.ARRIVE.TRANS64 RZ, [UR5+0x10], R4 ;  /* 0x00001004ffff09a7 */ /* 0x0003e60008000005 */
.L_x_19:
[----:B------:R2:W-:Y:S01]  /*17a0*/  UTMALDG.4D.2CTA [UR16], [UR28], desc[URZ] ;  /* 0x0000ff101c0075b4 */ /* 0x0005e20008219000 */
[----:B------:R-:W3:Y:S01]  /*17b0*/  SYNCS.PHASECHK.TRANS64.TRYWAIT P0, [UR4+0xd0], R2 ;  /* 0x0000d002ff0075a7 */ /* 0x000ee20008001104 */
[----:B------:R-:W-:Y:S01]  /*17c0*/  UPLOP3.LUT UP2, UPT, UPT, UPT, UP0, 0x80, 0x8 ;  /* 0x000000000008789c */ /* 0x000fe20003f4f000 */
[----:B--23--:R-:W-:Y:S10]  /*17d0*/  @!P0 BRA `(.L_x_20) ;  /* 0x000000bc00f48947 */ /* 0x00cff40003800000 */
.L_x_97:
[----:B------:R-:W-:Y:S05]  /*17e0*/  BRA.U UP2, `(.L_x_21) ;  /* 0x00000001020c7547 */ /* 0x000fea000b800000 */
[----:B------:R-:W-:-:S13]  /*17f0*/  ELECT P0, URZ, PT ;  /* 0x0000000000ff782f */ /* 0x000fda0003800000 */
[----:B-1----:R-:W-:-:S04]  /*1800*/  @P0 MOV R2, 0x4000 ;  /* 0x0000400000020802 */ /* 0x002fc80000000f00 */
[----:B------:R2:W-:Y:S03]  /*1810*/  @P0 SYNCS.ARRIVE.TRANS64 RZ, [UR4+0x10], R2 ;  /* 0x00001002ffff09a7 */ /* 0x0005e60008000004 */
.L_x_21:
[----:B------:R-:W-:Y:S02]  /*1820*/  UIADD3 UR9, UPT, UPT, UR4, 0x10, URZ ;  /* 0x0000001004097890 */ /* 0x000fe4000fffe0ff */
[----:B------:R-:W-:Y:S02]  /*1830*/  UIADD3 UR4, UPT, UPT, UR7, 0x1, URZ ;  /* 0x0000000107047890 */ /* 0x000fe4000fffe0ff */
[----:B------:R-:W-:Y:S02]  /*1840*/  UIADD3 UR15, UPT, UPT, UR15, 0x1, URZ ;  /* 0x000000010f0f7890 */ /* 0x000fe4000fffe0ff */
[----:B------:R-:W-:Y:S02]  /*1850*/  UISETP.NE.AND UP1, UPT, UR4, 0x18, UPT ;  /* 0x000000180400788c */ /* 0x000fe4000bf25270 */
[----:B------:R-:W-:Y:S02]  /*1860*/  ULEA UR8, UR7, UR22, 0xd ;  /* 0x0000001607087291 */ /* 0x000fe4000f8e68ff */
[----:B------:R-:W-:-:S02]  /*1870*/  USEL UR5, URZ, 0x1, UP1 ;  /* 0x00000001ff057887 */ /* 0x000fc40008800000 */
[----:B------:R-:W-:Y:S02]  /*1880*/  USEL UR4, UR4, URZ, UP1 ;  /* 0x000000ff04047287 */ /* 0x000fe40008800000 */
[----:B------:R-:W-:Y:S02]  /*1890*/  UISETP.NE.AND UP1, UPT, UR15, -0x1, UPT ;  /* 0xffffffff0f00788c */ /* 0x000fe4000bf25270 */
[----:B------:R-:W-:Y:S02]  /*18a0*/  UIADD3 UR11, UPT, UPT, UR24, -0x100, URZ ;  /* 0xffffff00180b7890 */ /* 0x000fe4000fffe0ff */
[----:B------:R-:W-:Y:S02]  /*18b0*/  ULOP3.LUT UR9, UR9, 0xfefffff8, URZ, 0xc0, !UPT ;  /* 0xfefffff809097892 */ /* 0x000fe4000f8ec0ff */
[----:B------:R-:W-:Y:S01]  /*18c0*/  UIADD3 UR8, UPT, UPT, UR8, 0x8800, URZ ;  /* 0x0000880008087890 */ /* 0x000fe2000fffe0ff */
[----:B------:R-:W-:Y:S01]  /*18d0*/  UMOV UR12, UR20 ;  /* 0x00000014000c7c82 */ /* 0x000fe20008000000 */
[----:B------:R-:W-:Y:S01]  /*18e0*/  UMOV UR13, UR21 ;  /* 0x00000015000d7c82 */ /* 0x000fe20008000000 */
[----:B------:R-:W-:-:S02]  /*18f0*/  UIADD3 UR23, UPT, UPT, UR23, -0x80, URZ ;  /* 0xffffff8017177890 */ /* 0x000fc4000fffe0ff */
[----:B------:R-:W-:-:S04]  /*1900*/  UIADD3 UR24, UPT, UPT, UR24, -0x80, URZ ;  /* 0xffffff8018187890 */ /* 0x000fc8000fffe0ff */
[----:B------:R3:W-:Y:S02]  /*1910*/  UTMALDG.4D.2CTA [UR8], [UR26], desc[URZ] ;  /* 0x0000ff081a0075b4 */ /* 0x0007e40008219000 */
[----:B---3--:R-:W-:Y:S01]  /*1920*/  ULOP3.LUT UR8, UR14, UR5, URZ, 0x3c, !UPT ;  /* 0x000000050e087292 */ /* 0x008fe2000f8e3cff */
[----:B------:R-:W-:Y:S11]  /*1930*/  BRA.U UP1, `(.L_x_22) ;  /* 0xfffffffd01407547 */ /* 0x000ff6000b83ffff */
.L_x_11:
[----:B------:R-:W-:Y:S01]  /*1940*/  UIADD3 UR5, UPT, UPT, UR4, 0x2, URZ ;  /* 0x0000000204057890 */ /* 0x000fe2000fffe0ff */
[----:B------:R-:W5:Y:S01]  /*1950*/  S2UR UR22, SR_CgaCtaId ;  /* 0x00000000001679c3 */ /* 0x000f620000008800 */
[----:B------:R-:W-:-:S04]  /*1960*/  UISETP.NE.AND UP0, UPT, UR4, 0x17, UPT ;  /* 0x000000170400788c */ /* 0x000fc8000bf05270 */
[----:B------:R-:W-:-:S04]  /*1970*/  USEL UR5, UR5, 0x1, UP0 ;  /* 0x0000000105057887 */ /* 0x000fc80008000000 */
[----:B------:R-:W-:Y:S02]  /*1980*/  UIADD3 UR6, UPT, UPT, UR5, 0x1, URZ ;  /* 0x0000000105067890 */ /* 0x000fe4000fffe0ff */
[----:B------:R-:W-:-:S04]  /*1990*/  UISETP.NE.AND UP1, UPT, UR5, 0x18, UPT ;  /* 0x000000180500788c */ /* 0x000fc8000bf25270 */
[----:B------:R-:W-:Y:S02]  /*19a0*/  USEL UR15, UR6, 0x1, UP1 ;  /* 0x00000001060f7887 */ /* 0x000fe40008800000 */
[----:B------:R-:W-:Y:S02]  /*19b0*/  UISETP.EQ.XOR UP1, UPT, UR4, 0x17, !UP1 ;  /* 0x000000170400788c */ /* 0x000fe4000cf22a70 */
[----:B------:R-:W-:Y:S02]  /*19c0*/  UIADD3 UR5, UPT, UPT, UR15, 0x1, URZ ;  /* 0x000000010f057890 */ /* 0x000fe4000fffe0ff */
[----:B------:R-:W-:Y:S02]  /*19d0*/  UISETP.NE.AND UP0, UPT, UR15, 0x18, UPT ;  /* 0x000000180f00788c */ /* 0x000fe4000bf05270 */
[----:B------:R-:W-:Y:S02]  /*19e0*/  UISETP.EQ.XOR UP1, UPT, UR15, 0x18, UP1 ;  /* 0x000000180f00788c */ /* 0x000fe40008f22a70 */
[----:B------:R-:W-:-:S04]  /*19f0*/  USEL UR14, UR5, 0x1, UP0 ;  /* 0x00000001050e7887 */ /* 0x000fc80008000000 */
        /* <DEDUP_REMOVED lines=75> */
[----:B------:R-:W-:Y:S01]  /*1eb0*/  USEL UR5, UR5, 0x1, UP0 ;  /* 0x0000000105057887 */ /* 0x000fe20008000000 */
[----:B------:R-:W-:-:S03]  /*1ec0*/  UMOV UR4, 0x400 ;  /* 0x0000040000047882 */ /* 0x000fc60000000000 */
[----:B------:R-:W-:Y:S02]  /*1ed0*/  UISETP.EQ.XOR UP1, UPT, UR5, 0x18, UP1 ;  /* 0x000000180500788c */ /* 0x000fe40008f22a70 */
[----:B------:R-:W-:Y:S02]  /*1ee0*/  UISETP.NE.AND UP0, UPT, UR5, 0x18, UPT ;  /* 0x000000180500788c */ /* 0x000fe4000bf05270 */
[----:B------:R-:W-:Y:S02]  /*1ef0*/  USEL UR6, URZ, 0x1, !UP1 ;  /* 0x00000001ff067887 */ /* 0x000fe4000c800000 */
[----:B-----5:R-:W-:Y:S02]  /*1f00*/  ULEA UR4, UR22, UR4, 0x18 ;  /* 0x0000000416047291 */ /* 0x020fe4000f8ec0ff */
[----:B------:R-:W-:Y:S02]  /*1f10*/  ULOP3.LUT UR6, UR8, UR6, URZ, 0x3c, !UPT ;  /* 0x0000000608067292 */ /* 0x000fe4000f8e3cff */
[----:B------:R-:W-:-:S02]  /*1f20*/  USEL UR5, UR5, URZ, UP0 ;  /* 0x000000ff05057287 */ /* 0x000fc40008000000 */
[----:B------:R-:W-:Y:S02]  /*1f30*/  USHF.L.U32 UR6, UR6, 0x1f, URZ ;  /* 0x0000001f06067899 */ /* 0x000fe400080006ff */
[----:B------:R-:W-:Y:S02]  /*1f40*/  ULEA UR5, UR5, UR4, 0x3 ;  /* 0x0000000405057291 */ /* 0x000fe4000f8e18ff */
[----:B------:R-:W-:Y:S02]  /*1f50*/  UISETP.NE.AND UP0, UPT, UR75, URZ, UPT ;  /* 0x000000ff4b00728c */ /* 0x000fe4000bf05270 */
[----:B-1234-:R-:W-:-:S05]  /*1f60*/  MOV R2, UR6 ;  /* 0x0000000600027c02 */ /* 0x01efca0008000f00 */
[----:B------:R-:W1:Y:S02]  /*1f70*/  SYNCS.PHASECHK.TRANS64.TRYWAIT P0, [UR5+0xd0], R2 ;  /* 0x0000d002ff0075a7 */ /* 0x000e640008001105 */
[----:B-1----:R-:W-:Y:S05]  /*1f80*/  @!P0 BRA `(.L_x_23) ;  /* 0x000000b800288947 */ /* 0x002fea0003800000 */
.L_x_99:
[----:B------:R-:W-:Y:S04]  /*1f90*/  BSSY.RECONVERGENT B0, `(.L_x_10) ;  /* 0x0000010000007945 */ /* 0x000fe80003800200 */
[----:B------:R-:W-:Y:S05]  /*1fa0*/  BRA.U UP0, `(.L_x_24) ;  /* 0x00000001002c7547 */ /* 0x000fea000b800000 */
[----:B------:R-:W-:Y:S01]  /*1fb0*/  ELECT P0, URZ, PT ;  /* 0x0000000000ff782f */ /* 0x000fe20003800000 */
[----:B------:R-:W-:-:S12]  /*1fc0*/  IMAD.U32 R4, R3, -0x80000000, RZ ;  /* 0x8000000003047824 */ /* 0x000fd800078e00ff */
[----:B-1----:R-:W-:-:S04]  /*1fd0*/  @P0 MOV R2, 0x4000 ;  /* 0x0000400000020802 */ /* 0x002fc80000000f00 */
[----:B------:R1:W-:Y:S01]  /*1fe0*/  @P0 SYNCS.ARRIVE.TRANS64 RZ, [UR5+0x10], R2 ;  /* 0x00001002ffff09a7 */ /* 0x0003e20008000005 */
[----:B------:R-:W2:Y:S02]  /*1ff0*/  SYNCS.PHASECHK.TRANS64.TRYWAIT P0, [UR4+0x8], R4 ;  /* 0x00000804ff0075a7 */ /* 0x000ea40008001104 */
[----:B-12---:R-:W-:Y:S05]  /*2000*/  @!P0 BRA `(.L_x_25) ;  /* 0x000000b8002c8947 */ /* 0x006fea0003800000 */
.L_x_101:
[----:B------:R-:W-:-:S13]  /*2010*/  ELECT P0, URZ, PT ;  /* 0x0000000000ff782f */ /* 0x000fda0003800000 */
[----:B------:R-:W-:Y:S05]  /*2020*/  @!P0 BRA `(.L_x_26) ;  /* 0x0000000000188947 */ /* 0x000fea0003800000 */
[----:B-1----:R-:W-:-:S04]  /*2030*/  HFMA2 R2, -RZ, RZ, 0, -0.0 ;  /* 0x00008000ff027431 */ /* 0x002fc800000001ff */
[----:B------:R2:W-:Y:S01]  /*2040*/  SYNCS.ARRIVE.TRANS64 RZ, [UR4], R2 ;  /* 0x00000002ffff79a7 */ /* 0x0005e20008000004 */
[----:B------:R-:W-:Y:S05]  /*2050*/  BRA `(.L_x_26) ;  /* 0x00000000000c7947 */ /* 0x000fea0003800000 */
.L_x_24:
[----:B------:R-:W-:-:S04]  /*2060*/  SHF.L.U32 R4, R3, 0x1f, RZ ;  /* 0x0000001f03047819 */ /* 0x000fc800000006ff */
[----:B------:R-:W2:Y:S02]  /*2070*/  SYNCS.PHASECHK.TRANS64.TRYWAIT P0, [UR4+0x8], R4 ;  /* 0x00000804ff0075a7 */ /* 0x000ea40008001104 */
[----:B--2---:R-:W-:Y:S05]  /*2080*/  @!P0 BRA `(.L_x_27) ;  /* 0x000000b800288947 */ /* 0x004fea0003800000 */
.L_x_26:
[----:B------:R-:W-:Y:S05]  /*2090*/  BSYNC.RECONVERGENT B0 ;  /* 0x0000000000007941 */ /* 0x000fea0003800200 */
.L_x_10:
[----:B------:R-:W-:-:S09]  /*20a0*/  UISETP.NE.AND UP0, UPT, UR70, 0xc, UPT ;  /* 0x0000000c4600788c */ /* 0x000fd2000bf05270 */
[----:B------:R-:W-:Y:S05]  /*20b0*/  BRA.U UP0, `(.L_x_9) ;  /* 0x00000021007c7547 */ /* 0x000fea000b800000 */
[----:B------:R-:W-:Y:S01]  /*20c0*/  UMOV UR6, 0x400 ;  /* 0x0000040000067882 */ /* 0x000fe20000000000 */
[----:B------:R-:W-:Y:S01]  /*20d0*/  UMOV UR4, 0x20 ;  /* 0x0000002000047882 */ /* 0x000fe20000000000 */
[----:B------:R-:W-:Y:S02]  /*20e0*/  ULEA UR6, UR22, UR6, 0x18 ;  /* 0x0000000616067291 */ /* 0x000fe4000f8ec0ff */
[----:B------:R-:W-:-:S04]  /*20f0*/  UIADD3 UR4, UPT, UPT, -UR4, 0x100000, URZ ;  /* 0x0010000004047890 */ /* 0x000fc8000fffe1ff */
[----:B------:R-:W-:Y:S02]  /*2100*/  USHF.L.U32 UR5, UR4, 0xb, URZ ;  /* 0x0000000b04057899 */ /* 0x000fe400080006ff */
[----:B------:R-:W-:Y:S01]  /*2110*/  USHF.L.U32 UR4, UR4, 0x1, URZ ;  /* 0x0000000104047899 */ /* 0x000fe200080006ff */
[----:B------:R-:W-:Y:S01]  /*2120*/  ELECT P0, URZ, PT ;  /* 0x0000000000ff782f */ /* 0x000fe20003800000 */
[----:B------:R-:W3:Y:S10]  /*2130*/  FENCE.VIEW.ASYNC.S ;  /* 0x00000000000073c6 */ /* 0x000ef40000000000 */
[----:B---3--:R3:W4:Y:S01]  /*2140*/  SYNCS.EXCH.64 URZ, [UR6+0x200], UR4 ;  /* 0x0002000406ff75b2 */ /* 0x0087220008000100 */
[----:B------:R-:W-:Y:S01]  /*2150*/  NOP ;  /* 0x0000000000007918 */ /* 0x000fe20000000000 */
[----:B------:R-:W5:-:S00]  /*2160*/  USETMAXREG.DEALLOC.CTAPOOL 0x30 ;  /* 0x00000030000079c8 */ /* 0x000f4000080e0500 */
[----:B----4-:R-:W-:Y:S01]  /*2170*/  NOP ;  /* 0x0000000000007918 */ /* 0x010fe20000000000 */
[----:B---3--:R-:W-:Y:S01]  /*2180*/  UMOV UR4, 0x40 ;  /* 0x0000004000047882 */ /* 0x008fe20000000000 */
[----:B------:R-:W-:Y:S01]  /*2190*/  UMOV UR8, 0x400 ;  /* 0x0000040000087882 */ /* 0x000fe20000000000 */
[----:B------:R-:W-:Y:S02]  /*21a0*/  ULEA UR4, UR22, UR4, 0x18 ;  /* 0x0000000416047291 */ /* 0x000fe4000f8ec0ff */
[----:B------:R-:W-:-:S07]  /*21b0*/  ULEA UR8, UR22, UR8, 0x18 ;  /* 0x0000000816087291 */ /* 0x000fce000f8ec0ff */
[----:B-12--5:R-:W1:Y:S02]  /*21c0*/  LDS.U8 R2, [UR4] ;  /* 0x00000004ff027984 */ /* 0x026e640008000000 */
[----:B-1----:R-:W-:-:S13]  /*21d0*/  ISETP.NE.AND P0, PT, R2, RZ, PT ;  /* 0x000000ff0200720c */ /* 0x002fda0003f05270 */
[----:B------:R-:W-:Y:S05]  /*21e0*/  @P0 BRA `(.L_x_28) ;  /* 0x0000000400640947 */ /* 0x000fea0003800000 */
[----:B------:R-:W-:Y:S02]  /*21f0*/  ULOP3.LUT UR4, UR22, 0x1, URZ, 0xc0, !UPT ;  /* 0x0000000116047892 */ /* 0x000fe4000f8ec0ff */
[----:B------:R-:W-:Y:S02]  /*2200*/  ULOP3.LUT UR9, UR22, 0x1, URZ, 0x3c, !UPT ;  /* 0x0000000116097892 */ /* 0x000fe4000f8e3cff */
[----:B------:R-:W-:-:S09]  /*2210*/  UISETP.NE.U32.AND UP1, UPT, UR4, 0x1, UPT ;  /* 0x000000010400788c */ /* 0x000fd2000bf25070 */
[----:B------:R-:W-:Y:S05]  /*2220*/  BRA.U !UP1, `(.L_x_29) ;  /* 0x0000000109d07547 */ /* 0x000fea000b800000 */
[----:B------:R-:W-:Y:S01]  /*2230*/  ELECT P0, URZ, PT ;  /* 0x0000000000ff782f */ /* 0x000fe20003800000 */
[----:B------:R-:W-:-:S12]  /*2240*/  BSSY B0, `(.L_x_29) ;  /* 0x0000032000007945 */ /* 0x000fd80003800000 */
[----:B------:R-:W-:Y:S05]  /*2250*/  @!P0 BRA `(.L_x_30) ;  /* 0x0000000000c08947 */ /* 0x000fea0003800000 */
[----:B------:R-:W-:-:S05]  /*2260*/  UMOV UR4, 0x10 ;  /* 0x0000001000047882 */ /* 0x000fca0000000000 */
[----:B------:R-:W-:Y:S04]  /*2270*/  DEPBAR.LE SB1, 0x36 ;  /* 0x00009d800000791a */ /* 0x000fe80000000000 */
[----:B------:R-:W1:Y:S02]  /*2280*/  UTCATOMSWS.2CTA.FIND_AND_SET.ALIGN UP0, UR4, UR4 ;  /* 0x00000004000475e3 */ /* 0x000e640008200800 */
[----:B-1----:R-:W-:Y:S01]  /*2290*/  PLOP3.LUT P0, PT, PT, PT, UP0, 0x80, 0x8 ;  /* 0x000000000008781c */ /* 0x002fe20003f0f008 */
[----:B------:R-:W-:-:S03]  /*22a0*/  IMAD.U32 R7, RZ, RZ, UR4 ;  /* 0x00000004ff077e24 */ /* 0x000fc6000f8e00ff */
[----:B------:R-:W-:-:S04]  /*22b0*/  SEL R2, RZ, 0xffffffff, !P0 ;  /* 0xffffffffff027807 */ /* 0x000fc80004000000 */
[----:B------:R-:W-:-:S13]  /*22c0*/  ISETP.NE.AND P0, PT, R2, RZ, PT ;  /* 0x000000ff0200720c */ /* 0x000fda0003f05270 */
[----:B------:R-:W-:Y:S05]  /*22d0*/  @P0 BRA `(.L_x_31) ;  /* 0x0000000000240947 */ /* 0x000fea0003800000 */
.L_x_32:
[----:B------:R-:W-:Y:S05]  /*22e0*/  NANOSLEEP 0x64 ;  /* 0x000000640000795d */ /* 0x000fea0003800000 */
[----:B------:R-:W-:-:S05]  /*22f0*/  UMOV UR4, 0x10 ;  /* 0x0000001000047882 */ /* 0x000fca0000000000 */
[----:B------:R-:W-:Y:S04]  /*2300*/  DEPBAR.LE SB1, 0x36 ;  /* 0x00009d800000791a */ /* 0x000fe80000000000 */
[----:B------:R-:W1:Y:S02]  /*2310*/  UTCATOMSWS.2CTA.FIND_AND_SET.ALIGN UP0, UR4, UR4 ;  /* 0x00000004000475e3 */ /* 0x000e640008200800 */
[----:B-1----:R-:W-:Y:S01]  /*2320*/  PLOP3.LUT P0, PT, PT, PT, UP0, 0x80, 0x8 ;  /* 0x000000000008781c */ /* 0x002fe20003f0f008 */
[----:B------:R-:W-:-:S03]  /*2330*/  IMAD.U32 R7, RZ, RZ, UR4 ;  /* 0x00000004ff077e24 */ /* 0x000fc6000f8e00ff */
[----:B------:R-:W-:-:S04]  /*2340*/  SEL R2, RZ, 0xffffffff, !P0 ;  /* 0xffffffffff027807 */ /* 0x000fc80004000000 */
[----:B------:R-:W-:-:S13]  /*2350*/  ISETP.NE.AND P0, PT, R2, RZ, PT ;  /* 0x000000ff0200720c */ /* 0x000fda0003f05270 */
[----:B------:R-:W-:Y:S05]  /*2360*/  @!P0 BRA `(.L_x_32) ;  /* 0xfffffffc00dc8947 */ /* 0x000fea000383ffff */
.L_x_31:
[----:B------:R-:W-:Y:S01]  /*2370*/  IMAD.U32 R4, RZ, RZ, UR22 ;  /* 0x00000016ff047e24 */ /* 0x000fe2000f8e00ff */
[----:B------:R-:W-:-:S04]  /*2380*/  MOV R3, 0x60 ;  /* 0x0000006000037802 */ /* 0x000fc80000000f00 */
[----:B------:R-:W-:Y:S02]  /*2390*/  LEA R6, R4, R3, 0x18 ;  /* 0x0000000304067211 */ /* 0x000fe400078ec0ff */
[----:B------:R-:W-:-:S03]  /*23a0*/  MOV R3, 0x58 ;  /* 0x0000005800037802 */ /* 0x000fc60000000f00 */
[----:B------:R-:W1:Y:S01]  /*23b0*/  LDS R2, [R6] ;  /* 0x0000000006027984 */ /* 0x000e620000000800 */
[----:B------:R-:W-:Y:S01]  /*23c0*/  LEA R4, R4, R3, 0x18 ;  /* 0x0000000304047211 */ /* 0x000fe200078ec0ff */
[----:B-1----:R-:W-:-:S04]  /*23d0*/  IMAD.U32 R2, R2, -0x80000000, RZ ;  /* 0x8000000002027824 */ /* 0x002fc800078e00ff */
[----:B------:R-:W1:Y:S02]  /*23e0*/  SYNCS.PHASECHK.TRANS64.TRYWAIT P0, [R4+URZ], R2 ;  /* 0x00000002040075a7 */ /* 0x000e6400080011ff */
[----:B-1----:R-:W-:Y:S05]  /*23f0*/  @P0 BRA `(.L_x_33) ;  /* 0x0000000000080947 */ /* 0x002fea0003800000 */
[----:B------:R-:W1:Y:S02]  /*2400*/  SYNCS.PHASECHK.TRANS64.TRYWAIT P0, [R4+URZ], R2 ;  /* 0x00000002040075a7 */ /* 0x000e6400080011ff */
[----:B-1----:R-:W-:Y:S05]  /*2410*/  @!P0 BRA `(.L_x_34) ;  /* 0x000000b400608947 */ /* 0x002fea0003800000 */
.L_x_33:
[----:B------:R-:W-:Y:S01]  /*2420*/  IMAD.U32 R2, RZ, RZ, UR8 ;  /* 0x00000008ff027e24 */ /* 0x000fe2000f8e00ff */
[----:B-1----:R-:W-:Y:S01]  /*2430*/  MOV R3, UR9 ;  /* 0x0000000900037c02 */ /* 0x002fe20008000f00 */
[----:B------:R-:W-:Y:S02]  /*2440*/  HFMA2 R9, -RZ, RZ, 0, 5.9604644775390625e-08 ;  /* 0x00000001ff097431 */ /* 0x000fe400000001ff */
[C---:B------:R-:W-:Y:S02]  /*2450*/  IMAD.SHL.U32 R5, R7.reuse, 0x20, RZ ;  /* 0x0000002007057824 */ /* 0x040fe400078e00ff */
[----:B------:R-:W-:Y:S02]  /*2460*/  VIADD R2, R2, 0x208 ;  /* 0x0000020802027836 */ /* 0x000fe40000000000 */
[----:B------:R-:W-:-:S03]  /*2470*/  VIADD R8, R7, 0x10 ;  /* 0x0000001007087836 */ /* 0x000fc60000000000 */
[C---:B------:R-:W-:Y:S02]  /*2480*/  PRMT R2, R3.reuse, 0x654, R2 ;  /* 0x0000065403027816 */ /* 0x040fe40000000002 */
[----:B------:R-:W-:Y:S01]  /*2490*/  PRMT R3, R3, 0x654, R4 ;  /* 0x0000065403037816 */ /* 0x000fe20000000004 */
[----:B------:R-:W-:Y:S01]  /*24a0*/  IMAD.MOV.U32 R4, RZ, RZ, 0x4 ;  /* 0x00000004ff047424 */ /* 0x000fe200078e00ff */
[----:B------:R-:W-:-:S03]  /*24b0*/  SHF.L.U32 R11, R9, R8, RZ ;  /* 0x00000008090b7219 */ /* 0x000fc600000006ff */
[----:B------:R1:W-:Y:S01]  /*24c0*/  SYNCS.ARRIVE.TRANS64.RED RZ, [R3+URZ], R4 ;  /* 0x0000000403ff79a7 */ /* 0x0003e200080004ff */
[----:B------:R2:W-:Y:S04]  /*24d0*/  STS [UR8+0x208], R5 ;  /* 0x00020805ff007988 */ /* 0x0005e80008000808 */
[----:B------:R2:W-:Y:S01]  /*24e0*/  STAS [R2.64], R7 ;  /* 0x0000000702007dbd */ /* 0x0005e2000c0008ff */
[----:B------:R-:W-:Y:S02]  /*24f0*/  UMOV UR4, 0x50 ;  /* 0x0000005000047882 */ /* 0x000fe40000000000 */
[----:B------:R-:W-:Y:S01]  /*2500*/  ULEA UR4, UR22, UR4, 0x18 ;  /* 0x0000000416047291 */ /* 0x000fe2000f8ec0ff */
[----:B-1----:R-:W-:-:S04]  /*2510*/  MOV R4, 0xffff ;  /* 0x0000ffff00047802 */ /* 0x002fc80000000f00 */
[----:B------:R-:W-:-:S04]  /*2520*/  SHF.L.U32 R4, R4, R7, RZ ;  /* 0x0000000704047219 */ /* 0x000fc800000006ff */
[----:B------:R-:W-:-:S05]  /*2530*/  LOP3.LUT R4, R11, R4, RZ, 0xfc, !PT ;  /* 0x000000040b047212 */ /* 0x000fca00078efcff */
[----:B------:R2:W-:Y:S04]  /*2540*/  ATOMS.OR RZ, [UR4], R4 ;  /* 0x00000004ffff798c */ /* 0x0005e8000b000004 */
[----:B------:R2:W-:Y:S02]  /*2550*/  ATOMS.XOR RZ, [R6], R9 ;  /* 0x0000000906ff738c */ /* 0x0005e40003800000 */
.L_x_30:
[----:B------:R-:W-:Y:S05]  /*2560*/  BSYNC B0 ;  /* 0x0000000000007941 */ /* 0x000fea0003800000 */
.L_x_29:
[----:B------:R-:W-:Y:S05]  /*2570*/  BRA.U UP1, `(.L_x_35) ;  /* 0x0000000101907547 */ /* 0x000fea000b800000 */
[----:B------:R-:W-:Y:S05]  /*2580*/  WARPSYNC.ALL ;  /* 0x0000000000007948 */ /* 0x000fea0003800000 */
[----:B------:R-:W-:Y:S01]  /*2590*/  NOP ;  /* 0x0000000000007918 */ /* 0x000fe20000000000 */
[----:B------:R-:W-:-:S13]  /*25a0*/  ELECT P0, URZ, PT ;  /* 0x0000000000ff782f */ /* 0x000fda0003800000 */
[----:B------:R-:W-:Y:S05]  /*25b0*/  @!P0 BRA `(.L_x_35) ;  /* 0x0000000000808947 */ /* 0x000fea0003800000 */
[----:B--2---:R-:W-:Y:S01]  /*25c0*/  IMAD.U32 R3, RZ, RZ, UR22 ;  /* 0x00000016ff037e24 */ /* 0x004fe2000f8e00ff */
[----:B------:R-:W-:Y:S02]  /*25d0*/  MOV R2, 0x60 ;  /* 0x0000006000027802 */ /* 0x000fe40000000f00 */
[----:B------:R-:W-:Y:S02]  /*25e0*/  MOV R4, 0x58 ;  /* 0x0000005800047802 */ /* 0x000fe40000000f00 */
[C---:B------:R-:W-:Y:S02]  /*25f0*/  LEA R5, R3.reuse, R2, 0x18 ;  /* 0x0000000203057211 */ /* 0x040fe400078ec0ff */
[----:B------:R-:W-:-:S03]  /*2600*/  LEA R3, R3, R4, 0x18 ;  /* 0x0000000403037211 */ /* 0x000fc600078ec0ff */
[----:B------:R-:W1:Y:S02]  /*2610*/  LDS R2, [R5] ;  /* 0x0000000005027984 */ /* 0x000e640000000800 */
[----:B-1----:R-:W-:-:S04]  /*2620*/  IMAD.U32 R6, R2, -0x80000000, RZ ;  /* 0x8000000002067824 */ /* 0x002fc800078e00ff */
[----:B------:R-:W1:Y:S02]  /*2630*/  SYNCS.PHASECHK.TRANS64.TRYWAIT P0, [R3+URZ], R6 ;  /* 0x00000006030075a7 */ /* 0x000e6400080011ff */
[----:B-1----:R-:W-:Y:S05]  /*2640*/  @P0 BRA `(.L_x_36) ;  /* 0x0000000000080947 */ /* 0x002fea0003800000 */
[----:B------:R-:W1:Y:S02]  /*2650*/  SYNCS.PHASECHK.TRANS64.TRYWAIT P0, [R3+URZ], R6 ;  /* 0x00000006030075a7 */ /* 0x000e6400080011ff */
[----:B-1----:R-:W-:Y:S05]  /*2660*/  @!P0 BRA `(.L_x_37) ;  /* 0x000000b000e48947 */ /* 0x002fea0003800000 */
.L_x_36:
[----:B------:R-:W2:Y:S01]  /*2670*/  LDS R6, [UR8+0x208] ;  /* 0x00020808ff067984 */ /* 0x000ea20008000800 */
[----:B-1----:R-:W-:Y:S02]  /*2680*/  IMAD.MOV.U32 R7, RZ, RZ, 0xffff ;  /* 0x0000ffffff077424 */ /* 0x002fe400078e00ff */
[----:B------:R-:W-:-:S03]  /*2690*/  IMAD.MOV.U32 R2, RZ, RZ, 0x1 ;  /* 0x00000001ff027424 */ /* 0x000fc600078e00ff */
[----:B--2---:R-:W-:Y:S02]  /*26a0*/  SHF.L.U32 R7, R7, R6, RZ ;  /* 0x0000000607077219 */ /* 0x004fe400000006ff */
[C---:B------:R-:W-:Y:S01]  /*26b0*/  IADD3 R9, PT, PT, R6.reuse, 0x10, RZ ;  /* 0x0000001006097810 */ /* 0x040fe20007ffe0ff */
[----:B------:R-:W-:-:S03]  /*26c0*/  IMAD.SHL.U32 R6, R6, 0x20, RZ ;  /* 0x0000002006067824 */ /* 0x000fc600078e00ff */
[----:B------:R-:W-:Y:S02]  /*26d0*/  SHF.L.U32 R4, R2, R9, RZ ;  /* 0x0000000902047219 */ /* 0x000fe400000006ff */
[----:B------:R1:W-:Y:S01]  /*26e0*/  STS [UR8+0x208], R6 ;  /* 0x00020806ff007988 */ /* 0x0003e20008000808 */
[----:B------:R-:W-:Y:S01]  /*26f0*/  UMOV UR4, 0x50 ;  /* 0x0000005000047882 */ /* 0x000fe20000000000 */
[----:B------:R-:W-:Y:S01]  /*2700*/  LOP3.LUT R7, R4, R7, RZ, 0xfc, !PT ;  /* 0x0000000704077212 */ /* 0x000fe200078efcff */
[----:B------:R-:W-:Y:S01]  /*2710*/  ULEA UR4, UR22, UR4, 0x18 ;  /* 0x0000000416047291 */ /* 0x000fe2000f8ec0ff */
[----:B------:R-:W-:-:S04]  /*2720*/  MOV R4, UR9 ;  /* 0x0000000900047c02 */ /* 0x000fc80008000f00 */
[----:B------:R-:W-:-:S04]  /*2730*/  PRMT R4, R4, 0x654, R3 ;  /* 0x0000065404047816 */ /* 0x000fc80000000003 */
[----:B------:R1:W-:Y:S01]  /*2740*/  ATOMS.OR RZ, [UR4], R7 ;  /* 0x00000007ffff798c */ /* 0x0003e2000b000004 */
[----:B------:R1:W-:Y:S03]  /*2750*/  SYNCS.ARRIVE.TRANS64.RED.A1T0 RZ, [R4+URZ], RZ ;  /* 0x000000ff04ff79a7 */ /* 0x0003e600081004ff */
[----:B------:R1:W-:Y:S01]  /*2760*/  ATOMS.XOR RZ, [R5], R2 ;  /* 0x0000000205ff738c */ /* 0x0003e20003800000 */
[----:B------:R-:W-:Y:S05]  /*2770*/  BRA `(.L_x_35) ;  /* 0x0000000000107947 */ /* 0x000fea0003800000 */
.L_x_28:
[----:B------:R-:W-:-:S05]  /*2780*/  MOV R2, 0xffffffff ;  /* 0xffffffff00027802 */ /* 0x000fca0000000f00 */
[----:B------:R1:W-:Y:S02]  /*2790*/  STS [UR8+0x208], R2 ;  /* 0x00020802ff007988 */ /* 0x0003e40008000808 */
[----:B-1----:R-:W-:Y:S02]  /*27a0*/  MOV R2, 0x27c0 ;  /* 0x000027c000027802 */ /* 0x002fe40000000f00 */
[----:B------:R-:W-:Y:S05]  /*27b0*/  CALL.REL.NOINC `($__internal_1_$__cuda_sm10x_tcgen05_guardrail_trap_phase_invalid_during_alloc) ;  /* 0x000000bc00287944 */ /* 0x000fea0003c00000 */
.L_x_35:
[----:B------:R-:W-:Y:S05]  /*27c0*/  WARPSYNC.ALL ;  /* 0x0000000000007948 */ /* 0x000fea0003800000 */
[----:B------:R-:W-:Y:S01]  /*27d0*/  NOP ;  /* 0x0000000000007918 */ /* 0x000fe20000000000 */
[----:B------:R-:W3:Y:S01]  /*27e0*/  LDCU UR4, c[0x0][0x640] ;  /* 0x0000c800ff0477ac */ /* 0x000ee20008000800 */
[----:B------:R-:W4:Y:S01]  /*27f0*/  S2UR UR17, SR_CgaCtaId ;  /* 0x00000000001179c3 */ /* 0x000f220000008800 */
[----:B------:R-:W5:Y:S01]  /*2800*/  LDCU UR10, c[0x0][0x654] ;  /* 0x0000ca80ff0a77ac */ /* 0x000f620008000800 */
[----:B------:R-:W-:Y:S01]  /*2810*/  UMOV UR20, 0x400 ;  /* 0x0000040000147882 */ /* 0x000fe20000000000 */
[----:B------:R-:W1:Y:S01]  /*2820*/  LDCU UR7, c[0x0][0x634] ;  /* 0x0000c680ff0777ac */ /* 0x000e620008000800 */
[----:B------:R-:W2:Y:S01]  /*2830*/  LDCU.U8 UR11, c[0x0][0x638] ;  /* 0x0000c700ff0b77ac */ /* 0x000ea20008000000 */
[----:B------:R-:W2:Y:S01]  /*2840*/  LDCU.U8 UR14, c[0x0][0x650] ;  /* 0x0000ca00ff0e77ac */ /* 0x000ea20008000000 */
[----:B---3--:R-:W-:-:S04]  /*2850*/  UIMAD.WIDE.U32 UR4, UR72, UR4, URZ ;  /* 0x00000004480472a5 */ /* 0x008fc8000f8e00ff */
[----:B------:R-:W-:Y:S02]  /*2860*/  UIADD3 UR4, UPT, UPT, -UR5, UR72, URZ ;  /* 0x0000004805047290 */ /* 0x000fe4000fffe1ff */
[----:B----4-:R-:W-:Y:S02]  /*2870*/  ULEA UR20, UR17, UR20, 0x18 ;  /* 0x0000001411147291 */ /* 0x010fe4000f8ec0ff */
[----:B------:R-:W-:Y:S02]  /*2880*/  USHF.R.U32.HI UR4, URZ, UR76, UR4 ;  /* 0x0000004cff047299 */ /* 0x000fe40008011604 */
[----:B------:R-:W-:Y:S02]  /*2890*/  UIADD3 UR6, UPT, UPT, UR20, 0x4800, URZ ;  /* 0x0000480014067890 */ /* 0x000fe4000fffe0ff */
[----:B------:R-:W-:Y:S02]  /*28a0*/  UIADD3 UR4, UPT, UPT, UR5, UR4, URZ ;  /* 0x0000000405047290 */ /* 0x000fe4000fffe0ff */
[----:B------:R-:W-:-:S02]  /*28b0*/  USHF.R.U32.HI UR6, URZ, 0x4, UR6 ;  /* 0x00000004ff067899 */ /* 0x000fc40008011606 */
[----:B------:R-:W-:Y:S02]  /*28c0*/  USHF.R.U32.HI UR4, URZ, UR77, UR4 ;  /* 0x0000004dff047299 */ /* 0x000fe40008011604 */
[----:B------:R-:W-:Y:S02]  /*28d0*/  ULOP3.LUT UR5, UR6, 0x3fc0, URZ, 0xc0, !UPT ;  /* 0x00003fc006057892 */ /* 0x000fe4000f8ec0ff */
[----:B-----5:R-:W-:Y:S02]  /*28e0*/  UISETP.GE.AND UP0, UPT, UR4, UR10, UPT ;  /* 0x0000000a0400728c */ /* 0x020fe4000bf06270 */
[----:B------:R-:W-:Y:S02]  /*28f0*/  ULOP3.LUT UR5, UR5, 0x10000, URZ, 0xfc, !UPT ;  /* 0x0001000005057892 */ /* 0x000fe4000f8efcff */
[----:B------:R-:W-:Y:S01]  /*2900*/  UIADD3 UR4, UPT, UPT, -UR4, URZ, URZ ;  /* 0x000000ff04047290 */ /* 0x000fe2000fffe1ff */
[----:B------:R-:W3:Y:S03]  /*2910*/  LDCU UR6, c[0x0][0x63c] ;  /* 0x0000c780ff0677ac */ /* 0x000ee60008000800 */
[----:B-12---:R-:W-:Y:S01]  /*2920*/  IMAD.U32 R2, RZ, RZ, UR5 ;  /* 0x00000005ff027e24 */ /* 0x006fe2000f8e00ff */
[----:B------:R-:W1:Y:S02]  /*2930*/  LDCU UR10, c[0x0][0x60c] ;  /* 0x0000c180ff0a77ac */ /* 0x000e640008000800 */
[----:B------:R-:W2:Y:S03]  /*2940*/  @UP0 LDCU UR7, c[0x0][0x64c] ;  /* 0x0000c980ff0707ac */ /* 0x000ea60008000800 */
[----:B------:R-:W4:Y:S01]  /*2950*/  SHFL.IDX PT, R2, R2, RZ, 0x1f ;  /* 0x00001fff02027589 */ /* 0x000f2200000e0000 */
[----:B---3--:R-:W-:-:S04]  /*2960*/  UIMAD UR6, UR4, UR6, UR72 ;  /* 0x00000006040672a4 */ /* 0x008fc8000f8e0248 */
[----:B--2---:R-:W-:Y:S02]  /*2970*/  UIMAD.WIDE.U32 UR4, UR6, UR7, URZ ;  /* 0x00000007060472a5 */ /* 0x004fe4000f8e00ff */
[----:B------:R-:W-:Y:S01]  /*2980*/  USEL UR7, UR11, UR14, !UP0 ;  /* 0x0000000e0b077287 */ /* 0x000fe2000c000000 */
[----:B------:R-:W2:Y:S01]  /*2990*/  LDCU.U8 UR11, c[0x0][0x639] ;  /* 0x0000c720ff0b77ac */ /* 0x000ea20008000000 */
[----:B----4-:R-:W-:Y:S01]  /*29a0*/  R2UR UR42, R2 ;  /* 0x00000000022a72ca */ /* 0x010fe200000e0000 */
[----:B------:R-:W2:Y:S01]  /*29b0*/  LDCU.U8 UR14, c[0x0][0x651] ;  /* 0x0000ca20ff0e77ac */ /* 0x000ea20008000000 */
[----:B------:R-:W-:Y:S02]  /*29c0*/  UIADD3 UR4, UPT, UPT, UR6, -UR5, URZ ;  /* 0x8000000506047290 */ /* 0x000fe4000fffe0ff */
[----:B------:R-:W-:-:S04]  /*29d0*/  ULOP3.LUT UR7, UR7, 0xff, URZ, 0xc0, !UPT ;  /* 0x000000ff07077892 */ /* 0x000fc8000f8ec0ff */
[----:B------:R-:W-:-:S04]  /*29e0*/  USHF.R.U32.HI UR4, URZ, UR7, UR4 ;  /* 0x00000007ff047299 */ /* 0x000fc80008011604 */
[----:B------:R-:W-:Y:S02]  /*29f0*/  UIADD3 UR4, UPT, UPT, UR5, UR4, URZ ;  /* 0x0000000405047290 */ /* 0x000fe4000fffe0ff */
[----:B--2---:R-:W-:Y:S02]  /*2a00*/  USEL UR6, UR11, UR14, !UP0 ;  /* 0x0000000e0b067287 */ /* 0x004fe4000c000000 */
[----:B-1----:R-:W-:Y:S02]  /*2a10*/  UISETP.GE.AND UP0, UPT, UR72, UR10, UPT ;  /* 0x0000000a4800728c */ /* 0x002fe4000bf06270 */
[----:B------:R-:W-:-:S04]  /*2a20*/  ULOP3.LUT UR6, UR6, 0xff, URZ, 0xc0, !UPT ;  /* 0x000000ff06067892 */ /* 0x000fc8000f8ec0ff */
[----:B------:R-:W-:Y:S01]  /*2a30*/  USHF.R.U32.HI UR4, URZ, UR6, UR4 ;  /* 0x00000006ff047299 */ /* 0x000fe20008011604 */
[----:B------:R-:W-:Y:S06]  /*2a40*/  BAR.SYNC.DEFER_BLOCKING 0x2, 0x120 ;  /* 0x0084800000007b1d */ /* 0x000fec0000010000 */
[----:B------:R-:W1:Y:S02]  /*2a50*/  LDS R3, [UR20+0x208] ;  /* 0x00020814ff037984 */ /* 0x000e640008000800 */
[----:B-1----:R-:W-:Y:S01]  /*2a60*/  R2UR UR73, R3 ;  /* 0x00000000034972ca */ /* 0x002fe200000e0000 */
[----:B------:R-:W-:-:S14]  /*2a70*/  BRA.U UP0, `(.L_x_38) ;  /* 0x0000001500307547 */ /* 0x000fdc000b800000 */
[----:B------:R-:W1:Y:S01]  /*2a80*/  LDCU UR5, c[0x0][0x614] ;  /* 0x0000c280ff0577ac */ /* 0x000e620008000800 */
[----:B------:R-:W2:Y:S01]  /*2a90*/  LDCU UR9, c[0x0][0x38c] ;  /* 0x00007180ff0977ac */ /* 0x000ea20008000800 */
[----:B------:R-:W3:Y:S01]  /*2aa0*/  LDCU UR6, c[0x0][0x380] ;  /* 0x00007000ff0677ac */ /* 0x000ee20008000800 */
[----:B------:R-:W-:Y:S01]  /*2ab0*/  UMOV UR14, 0x0 ;  /* 0x00000000000e7882 */ /* 0x000fe20000000000 */
[----:B------:R-:W-:Y:S01]  /*2ac0*/  UMOV UR15, 0x1 ;  /* 0x00000001000f7882 */ /* 0x000fe20000000000 */
[----:B-1----:R-:W-:Y:S02]  /*2ad0*/  UIADD3 UR5, UPT, UPT, -UR4, UR5, URZ ;  /* 0x0000000504057290 */ /* 0x002fe4000fffe1ff */
[----:B--2---:R-:W-:Y:S02]  /*2ae0*/  UISETP.GT.AND UP0, UPT, UR9, URZ, UPT ;  /* 0x000000ff0900728c */ /* 0x004fe4000bf04270 */
[----:B------:R-:W-:Y:S02]  /*2af0*/  UIADD3 UR10, UPT, UPT, UR9, -0x1, URZ ;  /* 0xffffffff090a7890 */ /* 0x000fe4000fffe0ff */
[----:B---3--:R-:W-:-:S02]  /*2b00*/  UIADD3 UR4, UPT, UPT, UR9, -UR6, URZ ;  /* 0x8000000609047290 */ /* 0x008fc4000fffe0ff */
[----:B------:R-:W-:Y:S02]  /*2b10*/  UIADD3 UR6, UPT, UPT, -UR9, URZ, URZ ;  /* 0x000000ff09067290 */ /* 0x000fe4000fffe1ff */
[----:B------:R-:W-:Y:S02]  /*2b20*/  ULEA UR4, UR5, UR4, 0x7 ;  /* 0x0000000405047291 */ /* 0x000fe4000f8e38ff */
[----:B------:R-:W-:Y:S02]  /*2b30*/  USHF.R.S32.HI UR5, URZ, 0x1f, UR6 ;  /* 0x0000001fff057899 */ /* 0x000fe40008011406 */
[----:B------:R-:W-:Y:S02]  /*2b40*/  UIADD3 UR6, UPT, UPT, -UR4, URZ, URZ ;  /* 0x000000ff04067290 */ /* 0x000fe4000fffe1ff */
[----:B------:R-:W-:Y:S02]  /*2b50*/  ULEA.HI UR9, UR5, -UR9, URZ, 0x7 ;  /* 0x8000000905097291 */ /* 0x000fe4000f8f38ff */
[----:B------:R-:W-:-:S02]  /*2b60*/  USHF.R.S32.HI UR5, URZ, 0x1f, UR6 ;  /* 0x0000001fff057899 */ /* 0x000fc40008011406 */
[----:B------:R-:W-:Y:S02]  /*2b70*/  UIADD3 UR7, UPT, UPT, UR4, -0x1, URZ ;  /* 0xffffffff04077890 */ /* 0x000fe4000fffe0ff */
[----:B------:R-:W-:Y:S02]  /*2b80*/  UISETP.GT.AND UP1, UPT, UR4, URZ, UPT ;  /* 0x000000ff0400728c */ /* 0x000fe4000bf24270 */
[----:B------:R-:W-:Y:S02]  /*2b90*/  USHF.R.S32.HI UR8, URZ, 0x1f, UR10 ;  /* 0x0000001fff087899 */ /* 0x000fe4000801140a */
[----:B------:R-:W-:Y:S02]  /*2ba0*/  ULEA.HI UR4, UR5, -UR4, URZ, 0x7 ;  /* 0x8000000405047291 */ /* 0x000fe4000f8f38ff */
[----:B------:R-:W-:Y:S02]  /*2bb0*/  USHF.R.S32.HI UR6, URZ, 0x1f, UR7 ;  /* 0x0000001fff067899 */ /* 0x000fe40008011407 */
[----:B------:R-:W-:-:S02]  /*2bc0*/  ULEA.HI UR10, UR8, UR10, URZ, 0x7 ;  /* 0x0000000a080a7291 */ /* 0x000fc4000f8f38ff */
[----:B------:R-:W-:Y:S02]  /*2bd0*/  USHF.R.S32.HI UR4, URZ, 0x7, UR4 ;  /* 0x00000007ff047899 */ /* 0x000fe40008011404 */
[----:B------:R-:W-:Y:S02]  /*2be0*/  USHF.R.S32.HI UR8, URZ, 0x7, UR9 ;  /* 0x00000007ff087899 */ /* 0x000fe40008011409 */
[----:B------:R-:W-:Y:S02]  /*2bf0*/  ULEA.HI UR5, UR6, UR7, URZ, 0x7 ;  /* 0x0000000706057291 */ /* 0x000fe4000f8f38ff */
[----:B------:R-:W-:Y:S02]  /*2c00*/  UIADD3 UR6, UPT, UPT, -UR4, URZ, URZ ;  /* 0x000000ff04067290 */ /* 0x000fe4000fffe1ff */
[----:B------:R-:W-:Y:S02]  /*2c10*/  @UP0 UIMAD.WIDE UR12, UR10, 0x2000000, UR14 ;  /* 0x020000000a0c08a5 */ /* 0x000fe4000f8e020e */
[----:B------:R-:W-:-:S02]  /*2c20*/  ULEA.HI.SX32 UR5, UR5, 0x1, 0x19 ;  /* 0x0000000105057891 */ /* 0x000fc4000f8fcaff */
[----:B------:R-:W-:-:S05]  /*2c30*/  UIADD3 UR4, UPT, UPT, -UR8, URZ, URZ ;  /* 0x000000ff08047290 */ /* 0x000fca000fffe1ff */
[----:B------:R-:W-:Y:S02]  /*2c40*/  @!UP1 UMOV UR5, UR6 ;  /* 0x0000000600059c82 */ /* 0x000fe40008000000 */
[----:B------:R-:W-:Y:S02]  /*2c50*/  @UP0 UMOV UR4, UR13 ;  /* 0x0000000d00040c82 */ /* 0x000fe40008000000 */
[----:B------:R-:W-:-:S04]  /*2c60*/  UISETP.LT.AND UP0, UPT, UR5, UR4, UPT ;  /* 0x000000040500728c */ /* 0x000fc8000bf01270 */
[----:B------:R-:W-:Y:S02]  /*2c70*/  USEL UR25, UR5, UR4, UP0 ;  /* 0x0000000405197287 */ /* 0x000fe40008000000 */
[----:B------:R-:W-:-:S09]  /*2c80*/  UISETP.NE.AND UP0, UPT, UR75, URZ, UPT ;  /* 0x000000ff4b00728c */ /* 0x000fd2000bf05270 */
[----:B------:R-:W-:Y:S05]  /*2c90*/  BRA.U UP0, `(.L_x_38) ;  /* 0x0000001100a87547 */ /* 0x000fea000b800000 */
[----:B------:R-:W1:Y:S02]  /*2ca0*/  SYNCS.PHASECHK.TRANS64.TRYWAIT P0, [UR20], RZ ;  /* 0x000000ffff0075a7 */ /* 0x000e640008001114 */
[----:B-1----:R-:W-:Y:S05]  /*2cb0*/  @!P0 BRA `(.L_x_39) ;  /* 0x000000ac00688947 */ /* 0x002fea0003800000 */
.L_x_106:
[----:B------:R-:W2:Y:S01]  /*2cc0*/  SYNCS.PHASECHK.TRANS64.TRYWAIT P0, [UR20+0x10], RZ ;  /* 0x000010ffff0075a7 */ /* 0x000ea20008001114 */
[----:B------:R-:W-:Y:S01]  /*2cd0*/  UIADD3 UR4, UPT, UPT, UR20, 0x8800, URZ ;  /* 0x0000880014047890 */ /* 0x000fe2000fffe0ff */
[----:B-1----:R-:W-:Y:S01]  /*2ce0*/  IMAD.MOV.U32 R2, RZ, RZ, RZ ;  /* 0x000000ffff027224 */ /* 0x002fe200078e00ff */
[----:B------:R-:W-:Y:S02]  /*2cf0*/  UIADD3 UR40, UPT, UPT, UR42, 0x2, URZ ;  /* 0x000000022a287890 */ /* 0x000fe4000fffe0ff */
[----:B------:R-:W-:Y:S02]  /*2d00*/  USHF.R.U32.HI UR4, URZ, 0x4, UR4 ;  /* 0x00000004ff047899 */ /* 0x000fe40008011604 */
[C---:B------:R-:W-:Y:S01]  /*2d10*/  R2UR UR19, R2.reuse ;  /* 0x00000000021372ca */ /* 0x040fe200000e0000 */
[----:B------:R-:W-:Y:S01]  /*2d20*/  UIADD3 UR38, UPT, UPT, UR42, 0x4, URZ ;  /* 0x000000042a267890 */ /* 0x000fe2000fffe0ff */
[C---:B------:R-:W-:Y:S01]  /*2d30*/  R2UR UR18, R2.reuse ;  /* 0x00000000021272ca */ /* 0x040fe200000e0000 */
[----:B------:R-:W-:Y:S01]  /*2d40*/  ULOP3.LUT UR4, UR4, 0x3fc0, URZ, 0xc0, !UPT ;  /* 0x00003fc004047892 */ /* 0x000fe2000f8ec0ff */
[C---:B------:R-:W-:Y:S01]  /*2d50*/  R2UR UR17, R2.reuse ;  /* 0x00000000021172ca */ /* 0x040fe200000e0000 */
[----:B------:R-:W-:Y:S01]  /*2d60*/  UIADD3 UR36, UPT, UPT, UR42, 0x6, URZ ;  /* 0x000000062a247890 */ /* 0x000fe2000fffe0ff */
[----:B------:R-:W-:Y:S01]  /*2d70*/  R2UR UR16, R2 ;  /* 0x00000000021072ca */ /* 0x000fe200000e0000 */
[----:B------:R-:W-:Y:S01]  /*2d80*/  ULOP3.LUT UR4, UR4, 0x10000, URZ, 0xfc, !UPT ;  /* 0x0001000004047892 */ /* 0x000fe2000f8efcff */
[----:B------:R-:W-:Y:S01]  /*2d90*/  UMOV UR32, 0x0 ;  /* 0x0000000000207882 */ /* 0x000fe20000000000 */
[----:B------:R-:W-:Y:S01]  /*2da0*/  UMOV UR33, 0x10200010 ;  /* 0x1020001000217882 */ /* 0x000fe20000000000 */
[----:B------:R-:W-:Y:S01]  /*2db0*/  UMOV UR30, 0x0 ;  /* 0x00000000001e7882 */ /* 0x000fe20000000000 */
[----:B------:R-:W-:Y:S01]  /*2dc0*/  UMOV UR31, 0x10200010 ;  /* 0x10200010001f7882 */ /* 0x000fe20000000000 */
[----:B------:R-:W-:Y:S01]  /*2dd0*/  UMOV UR28, 0x0 ;  /* 0x00000000001c7882 */ /* 0x000fe20000000000 */
[----:B------:R-:W-:Y:S01]  /*2de0*/  UMOV UR29, 0x10200010 ;  /* 0x10200010001d7882 */ /* 0x000fe20000000000 */
[----:B------:R-:W-:Y:S01]  /*2df0*/  UMOV UR22, 0x0 ;  /* 0x0000000000167882 */ /* 0x000fe20000000000 */
[----:B------:R-:W-:Y:S01]  /*2e00*/  UMOV UR23, 0x10200010 ;  /* 0x1020001000177882 */ /* 0x000fe20000000000 */
[----:B------:R-:W-:Y:S01]  /*2e10*/  UIADD3 UR15, UPT, UPT, UR20, 0x190, URZ ;  /* 0x00000190140f7890 */ /* 0x000fe2000fffe0ff */
[----:B------:R-:W-:Y:S01]  /*2e20*/  UMOV UR24, 0x3 ;  /* 0x0000000300187882 */ /* 0x000fe20000000000 */
[----:B------:R-:W-:-:S02]  /*2e30*/  UIADD3 UR14, UPT, UPT, UR20, 0xd0, URZ ;  /* 0x000000d0140e7890 */ /* 0x000fc4000fffe0ff */
[----:B------:R-:W-:Y:S02]  /*2e40*/  ULOP3.LUT UR7, UR71, 0xffff, URZ, 0xc0, !UPT ;  /* 0x0000ffff47077892 */ /* 0x000fe4000f8ec0ff */
[----:B------:R-:W-:Y:S01]  /*2e50*/  UIADD3 UR12, UPT, UPT, UR4, 0x2, URZ ;  /* 0x00000002040c7890 */ /* 0x000fe2000fffe0ff */
[----:B------:R-:W-:Y:S01]  /*2e60*/  UMOV UR43, 0x40004040 ;  /* 0x40004040002b7882 */ /* 0x000fe20000000000 */
[----:B------:R-:W-:Y:S01]  /*2e70*/  UIADD3 UR10, UPT, UPT, UR4, 0x4, URZ ;  /* 0x00000004040a7890 */ /* 0x000fe2000fffe0ff */
[----:B------:R-:W-:Y:S01]  /*2e80*/  UMOV UR41, 0x40004040 ;  /* 0x4000404000297882 */ /* 0x000fe20000000000 */
[----:B------:R-:W-:Y:S01]  /*2e90*/  UIADD3 UR8, UPT, UPT, UR4, 0x6, URZ ;  /* 0x0000000604087890 */ /* 0x000fe2000fffe0ff */
[----:B------:R-:W-:Y:S01]  /*2ea0*/  UMOV UR39, 0x40004040 ;  /* 0x4000404000277882 */ /* 0x000fe20000000000 */
[----:B------:R-:W-:Y:S01]  /*2eb0*/  UMOV UR37, 0x40004040 ;  /* 0x4000404000257882 */ /* 0x000fe20000000000 */
[----:B------:R-:W-:Y:S01]  /*2ec0*/  UMOV UR5, 0x40004040 ;  /* 0x4000404000057882 */ /* 0x000fe20000000000 */
[----:B------:R-:W-:Y:S01]  /*2ed0*/  UMOV UR13, 0x40004040 ;  /* 0x40004040000d7882 */ /* 0x000fe20000000000 */
[----:B------:R-:W-:Y:S01]  /*2ee0*/  UMOV UR11, 0x40004040 ;  /* 0x40004040000b7882 */ /* 0x000fe20000000000 */
[----:B------:R-:W-:Y:S01]  /*2ef0*/  UMOV UR9, 0x40004040 ;  /* 0x4000404000097882 */ /* 0x000fe20000000000 */
[----:B--2---:R-:W-:Y:S05]  /*2f00*/  @!P0 BRA `(.L_x_40) ;  /* 0x000000a800ec8947 */ /* 0x004fea0003800000 */
.L_x_108:
[----:B------:R2:W-:Y:S01]  /*2f10*/  UTCHMMA.2CTA gdesc[UR42], gdesc[UR4], tmem[UR19], tmem[UR32], idesc[UR33], !UPT ;  /* 0x00ff20042a0075ea */ /* 0x0005e2000fa00013 */
[----:B------:R2:W-:Y:S01]  /*2f20*/  UTCHMMA.2CTA gdesc[UR40], gdesc[UR12], tmem[UR18], tmem[UR30], idesc[UR31], UPT ;  /* 0x00ff1e0c280075ea */ /* 0x0005e2000ba00012 */
[----:B------:R2:W-:Y:S01]  /*2f30*/  UTCHMMA.2CTA gdesc[UR38], gdesc[UR10], tmem[UR17], tmem[UR28], idesc[UR29], UPT ;  /* 0x00ff1c0a260075ea */ /* 0x0005e2000ba00011 */
[----:B------:R2:W-:Y:S01]  /*2f40*/  UTCHMMA.2CTA gdesc[UR36], gdesc[UR8], tmem[UR16], tmem[UR22], idesc[UR23], UPT ;  /* 0x00ff1608240075ea */ /* 0x0005e2000ba00010 */
[----:B------:R2:W-:Y:S01]  /*2f50*/  UTCBAR.2CTA.MULTICAST [UR15], URZ, UR24 ;  /* 0x000000ff0f0073e9 */ /* 0x0005e20008200818 */
[----:B------:R2:W-:Y:S01]  /*2f60*/  UTCBAR.2CTA.MULTICAST [UR14], URZ, UR7 ;  /* 0x000000ff0e0073e9 */ /* 0x0005e20008200807 */
[----:B------:R-:W-:Y:S01]  /*2f70*/  UISETP.GE.AND UP0, UPT, UR25, 0x2, UPT ;  /* 0x000000021900788c */ /* 0x000fe2000bf06270 */
[----:B------:R-:W-:Y:S01]  /*2f80*/  HFMA2 R8, -RZ, RZ, 0, 0 ;  /* 0x00000000ff087431 */ /* 0x000fe200000001ff */
[----:B------:R-:W-:Y:S01]  /*2f90*/  UMOV UR21, 0x1 ;  /* 0x0000000100157882 */ /* 0x000fe20000000000 */
[----:B------:R-:W-:Y:S01]  /*2fa0*/  UMOV UR27, URZ ;  /* 0x000000ff001b7c82 */ /* 0x000fe20008000000 */
[----:B------:R-:W-:-:S05]  /*2fb0*/  UMOV UR6, URZ ;  /* 0x000000ff00067c82 */ /* 0x000fca0008000000 */
[----:B------:R-:W-:Y:S05]  /*2fc0*/  BRA.U !UP0, `(.L_x_41) ;  /* 0x00000009084c7547 */ /* 0x000fea000b800000 */
[----:B------:R-:W-:Y:S01]  /*2fd0*/  IMAD.MOV.U32 R8, RZ, RZ, RZ ;  /* 0x000000ffff087224 */ /* 0x000fe200078e00ff */
[----:B------:R-:W-:Y:S02]  /*2fe0*/  CS2R R4, SRZ ;  /* 0x0000000000047805 */ /* 0x000fe4000001ff00 */
[----:B-1----:R-:W-:Y:S01]  /*2ff0*/  CS2R R2, SRZ ;  /* 0x0000000000027805 */ /* 0x002fe2000001ff00 */
[----:B------:R-:W-:Y:S01]  /*3000*/  UIADD3 UR25, UPT, UPT, -UR25, URZ, URZ ;  /* 0x000000ff19197290 */ /* 0x000fe2000fffe1ff */
[----:B------:R-:W-:Y:S01]  /*3010*/  UMOV UR21, 0x1 ;  /* 0x0000000100157882 */ /* 0x000fe20000000000 */
[----:B------:R-:W-:Y:S01]  /*3020*/  UMOV UR6, URZ ;  /* 0x000000ff00067c82 */ /* 0x000fe20008000000 */
[----:B------:R-:W-:Y:S01]  /*3030*/  UMOV UR27, URZ ;  /* 0x000000ff001b7c82 */ /* 0x000fe20008000000 */
        /* <DEDUP_REMOVED lines=16> */
[----:B------:R-:W-:Y:S01]  /*3140*/  ULOP3.LUT UR45, UR71, 0xffff, URZ, 0xc0, !UPT ;  /* 0x0000ffff472d7892 */ /* 0x000fe2000f8ec0ff */
        /* <DEDUP_REMOVED lines=8> */
[----:B------:R-:W-:-:S10]  /*31d0*/  UMOV UR47, 0x10200010 ;  /* 0x10200010002f7882 */ /* 0x000fd40000000000 */
.L_x_46:
[----:B--23--:R-:W-:Y:S01]  /*31e0*/  ULEA UR11, UR21, UR20, 0x3 ;  /* 0x00000014150b7291 */ /* 0x00cfe2000f8e18ff */
[----:B-1----:R-:W-:Y:S01]  /*31f0*/  SHF.L.U32 R11, R8, 0x1f, RZ ;  /* 0x0000001f080b7819 */ /* 0x002fe200000006ff */
[----:B------:R-:W-:Y:S07]  /*3200*/  USHF.L.U32 UR10, UR27, 0x1f, URZ ;  /* 0x0000001f1b0a7899 */ /* 0x000fee00080006ff */
[----:B------:R-:W1:Y:S02]  /*3210*/  SYNCS.PHASECHK.TRANS64.TRYWAIT P0, [UR11+0x10], R11 ;  /* 0x0000100bff0075a7 */ /* 0x000e64000800110b */
[----:B-1----:R-:W-:Y:S05]  /*3220*/  @!P0 BRA `(.L_x_42) ;  /* 0x000000a8003c8947 */ /* 0x002fea0003800000 */
.L_x_110:
[----:B------:R-:W-:Y:S01]  /*3230*/  IMAD.U32 R9, RZ, RZ, UR10 ;  /* 0x0000000aff097e24 */ /* 0x000fe2000f8e00ff */
[----:B------:R-:W-:Y:S01]  /*3240*/  ULEA UR4, UR21, UR20, 0xd ;  /* 0x0000001415047291 */ /* 0x000fe2000f8e68ff */
[----:B------:R-:W-:Y:S01]  /*3250*/  IMAD.MOV.U32 R7, RZ, RZ, 0x40 ;  /* 0x00000040ff077424 */ /* 0x000fe200078e00ff */
[----:B------:R-:W-:Y:S01]  /*3260*/  UISETP.NE.U32.AND UP0, UPT, UR6, URZ, UPT ;  /* 0x000000ff0600728c */ /* 0x000fe2000bf05070 */
[----:B------:R-:W2:Y:S01]  /*3270*/  SYNCS.PHASECHK.TRANS64.TRYWAIT P0, [UR20+0x198], R9 ;  /* 0x00019809ff0075a7 */ /* 0x000ea20008001114 */
[----:B-1----:R-:W-:Y:S01]  /*3280*/  IMAD.MOV.U32 R6, RZ, RZ, 0x100 ;  /* 0x00000100ff067424 */ /* 0x002fe200078e00ff */
[----:B------:R-:W-:Y:S01]  /*3290*/  UIADD3 UR4, UPT, UPT, UR4, 0x8800, URZ ;  /* 0x0000880004047890 */ /* 0x000fe2000fffe0ff */
[----:B------:R-:W-:Y:S01]  /*32a0*/  R2UR UR22, R7 ;  /* 0x00000000071672ca */ /* 0x000fe200000e0000 */
[----:B------:R-:W-:Y:S02]  /*32b0*/  IMAD.MOV.U32 R7, RZ, RZ, 0x48 ;  /* 0x00000048ff077424 */ /* 0x000fe400078e00ff */
[C---:B------:R-:W-:Y:S01]  /*32c0*/  R2UR UR23, R6.reuse ;  /* 0x00000000061772ca */ /* 0x040fe200000e0000 */
[----:B------:R-:W-:Y:S01]  /*32d0*/  USHF.R.U32.HI UR4, URZ, 0x4, UR4 ;  /* 0x00000004ff047899 */ /* 0x000fe20008011604 */
[C---:B------:R-:W-:Y:S02]  /*32e0*/  R2UR UR35, R6.reuse ;  /* 0x00000000062372ca */ /* 0x040fe400000e0000 */
[----:B------:R-:W-:Y:S01]  /*32f0*/  R2UR UR34, R7 ;  /* 0x00000000072272ca */ /* 0x000fe200000e0000 */
[----:B------:R-:W-:Y:S01]  /*3300*/  IMAD.MOV.U32 R7, RZ, RZ, 0x50 ;  /* 0x00000050ff077424 */ /* 0x000fe200078e00ff */
[C---:B------:R-:W-:Y:S01]  /*3310*/  R2UR UR33, R6.reuse ;  /* 0x00000000062172ca */ /* 0x040fe200000e0000 */
[----:B------:R-:W-:Y:S01]  /*3320*/  ULOP3.LUT UR7, UR4, 0x3fc0, URZ, 0xc0, !UPT ;  /* 0x00003fc004077892 */ /* 0x000fe2000f8ec0ff */
[C---:B------:R-:W-:Y:S02]  /*3330*/  R2UR UR31, R6.reuse ;  /* 0x00000000061f72ca */ /* 0x040fe400000e0000 */
[----:B------:R-:W-:Y:S01]  /*3340*/  R2UR UR32, R7 ;  /* 0x00000000072072ca */ /* 0x000fe200000e0000 */
[----:B------:R-:W-:Y:S01]  /*3350*/  IMAD.MOV.U32 R7, RZ, RZ, 0x58 ;  /* 0x00000058ff077424 */ /* 0x000fe200078e00ff */
[C---:B------:R-:W-:Y:S01]  /*3360*/  R2UR UR28, R6.reuse ;  /* 0x00000000061c72ca */ /* 0x040fe200000e0000 */
[----:B------:R-:W-:Y:S01]  /*3370*/  UIADD3 UR18, UPT, UPT, UR7, 0x40, URZ ;  /* 0x0000004007127890 */ /* 0x000fe2000fffe0ff */
[----:B------:R-:W-:Y:S01]  /*3380*/  R2UR UR26, R6 ;  /* 0x00000000061a72ca */ /* 0x000fe200000e0000 */
[----:B------:R-:W-:Y:S01]  /*3390*/  UIADD3 UR16, UPT, UPT, UR7, 0x80, URZ ;  /* 0x0000008007107890 */ /* 0x000fe2000fffe0ff */
[----:B------:R-:W-:Y:S01]  /*33a0*/  R2UR UR30, R7 ;  /* 0x00000000071e72ca */ /* 0x000fe200000e0000 */
[----:B------:R-:W-:Y:S01]  /*33b0*/  IMAD.MOV.U32 R7, RZ, RZ, 0x60 ;  /* 0x00000060ff077424 */ /* 0x000fe200078e00ff */
[----:B------:R-:W-:Y:S04]  /*33c0*/  UIADD3 UR12, UPT, UPT, UR7, 0xc0, URZ ;  /* 0x000000c0070c7890 */ /* 0x000fe8000fffe0ff */
[----:B------:R-:W-:Y:S01]  /*33d0*/  R2UR UR29, R7 ;  /* 0x00000000071d72ca */ /* 0x000fe200000e0000 */
[----:B------:R-:W-:Y:S05]  /*33e0*/  IMAD.MOV.U32 R7, RZ, RZ, 0x68 ;  /* 0x00000068ff077424 */ /* 0x000fea00078e00ff */
[----:B------:R-:W-:Y:S01]  /*33f0*/  R2UR UR24, R7 ;  /* 0x00000000071872ca */ /* 0x000fe200000e0000 */
[----:B------:R-:W-:Y:S03]  /*3400*/  @!UPT UIADD3 URZ, UPT, UPT, URZ, URZ, URZ ;  /* 0x000000fffffff290 */ /* 0x000fe6000fffe0ff */
[----:B--2---:R-:W-:Y:S11]  /*3410*/  @!P0 BRA `(.L_x_43) ;  /* 0x000000a400dc8947 */ /* 0x004ff60003800000 */
.L_x_112:
[----:B------:R-:W-:Y:S01]  /*3420*/  UIADD3 UR8, UPT, UPT, UR7, 0x100, URZ ;  /* 0x0000010007087890 */ /* 0x000fe2000fffe0ff */
[----:B------:R-:W-:Y:S01]  /*3430*/  IMAD.U32 R9, RZ, RZ, UR10 ;  /* 0x0000000aff097e24 */ /* 0x000fe2000f8e00ff */
[----:B------:R-:W-:Y:S01]  /*3440*/  UIADD3 UR4, UPT, UPT, UR7, 0x140, URZ ;  /* 0x0000014007047890 */ /* 0x000fe2000fffe0ff */
[----:B------:R-:W-:Y:S01]  /*3450*/  IMAD.MOV.U32 R7, RZ, RZ, 0x70 ;  /* 0x00000070ff077424 */ /* 0x000fe200078e00ff */
[----:B------:R-:W-:Y:S01]  /*3460*/  UIADD3 UR6, UPT, UPT, UR21, 0x1, URZ ;  /* 0x0000000115067890 */ /* 0x000fe2000fffe0ff */
[----:B-1----:R-:W-:Y:S01]  /*3470*/  IMAD.MOV.U32 R6, RZ, RZ, 0x100 ;  /* 0x00000100ff067424 */ /* 0x002fe200078e00ff */
[----:B------:R-:W-:Y:S01]  /*3480*/  UIADD3 UR11, UPT, UPT, UR11, 0xd0, URZ ;  /* 0x000000d00b0b7890 */ /* 0x000fe2000fffe0ff */
[----:B------:R-:W-:Y:S01]  /*3490*/  UMOV UR14, UR7 ;  /* 0x00000007000e7c82 */ /* 0x000fe20008000000 */
[----:B------:R-:W-:Y:S01]  /*34a0*/  UMOV UR15, 0x80004020 ;  /* 0x80004020000f7882 */ /* 0x000fe20000000000 */
[----:B------:R-:W-:Y:S01]  /*34b0*/  UMOV UR19, 0x80004020 ;  /* 0x8000402000137882 */ /* 0x000fe20000000000 */
[----:B------:R1:W-:Y:S01]  /*34c0*/  UTCHMMA.2CTA tmem[UR22], gdesc[UR14], tmem[UR23], tmem[UR68], idesc[UR69], UP0 ;  /* 0x00ff440e160079ea */ /* 0x0003e20008200017 */
[----:B------:R-:W-:Y:S01]  /*34d0*/  UISETP.NE.AND UP0, UPT, UR6, 0x18, UPT ;  /* 0x000000180600788c */ /* 0x000fe2000bf05270 */
[----:B------:R2:W-:Y:S01]  /*34e0*/  UTCHMMA.2CTA tmem[UR34], gdesc[UR18], tmem[UR35], tmem[UR66], idesc[UR67], UPT ;  /* 0x00ff4212220079ea */ /* 0x0005e2000ba00023 */
[----:B------:R-:W-:Y:S01]  /*34f0*/  UMOV UR17, 0x80004020 ;  /* 0x8000402000117882 */ /* 0x000fe20000000000 */
[----:B------:R-:W-:Y:S01]  /*3500*/  UMOV UR13, 0x80004020 ;  /* 0x80004020000d7882 */ /* 0x000fe20000000000 */
[----:B------:R3:W-:Y:S01]  /*3510*/  UTCHMMA.2CTA tmem[UR32], gdesc[UR16], tmem[UR33], tmem[UR64], idesc[UR65], UPT ;  /* 0x00ff4010200079ea */ /* 0x0007e2000ba00021 */
[----:B------:R-:W-:Y:S01]  /*3520*/  UMOV UR9, 0x80004020 ;  /* 0x8000402000097882 */ /* 0x000fe20000000000 */
[----:B------:R-:W-:Y:S01]  /*3530*/  UTCHMMA.2CTA tmem[UR30], gdesc[UR12], tmem[UR31], tmem[UR62], idesc[UR63], UPT ;  /* 0x00ff3e0c1e0079ea */ /* 0x000fe2000ba0001f */
[----:B------:R-:W-:Y:S01]  /*3540*/  UMOV UR5, 0x80004020 ;  /* 0x8000402000057882 */ /* 0x000fe20000000000 */
[----:B------:R4:W-:Y:S01]  /*3550*/  UTCHMMA.2CTA tmem[UR29], gdesc[UR8], tmem[UR28], tmem[UR60], idesc[UR61], UPT ;  /* 0x00ff3c081d0079ea */ /* 0x0009e2000ba0001c */
[----:B------:R5:W-:Y:S01]  /*3560*/  UTCHMMA.2CTA tmem[UR24], gdesc[UR4], tmem[UR26], tmem[UR58], idesc[UR59], UPT ;  /* 0x00ff3a04180079ea */ /* 0x000be2000ba0001a */
[----:B------:R-:W5:Y:S01]  /*3570*/  SYNCS.PHASECHK.TRANS64.TRYWAIT P0, [UR20+0x1a0], R9 ;  /* 0x0001a009ff0075a7 */ /* 0x000f620008001114 */
[----:B-1----:R-:W-:Y:S01]  /*3580*/  R2UR UR14, R7 ;  /* 0x00000000070e72ca */ /* 0x002fe200000e0000 */
[----:B------:R-:W-:Y:S01]  /*3590*/  IMAD.MOV.U32 R7, RZ, RZ, 0x78 ;  /* 0x00000078ff077424 */ /* 0x000fe200078e00ff */
[C---:B--2---:R-:W-:Y:S01]  /*35a0*/  R2UR UR18, R6.reuse ;  /* 0x00000000061272ca */ /* 0x044fe200000e0000 */
[----:B---3--:R-:W-:Y:S02]  /*35b0*/  USEL UR16, UR6, URZ, UP0 ;  /* 0x000000ff06107287 */ /* 0x008fe40008000000 */
[----:B------:R-:W-:Y:S02]  /*35c0*/  UIADD3 UR6, UPT, UPT, UR7, 0x180, URZ ;  /* 0x0000018007067890 */ /* 0x000fe4000fffe0ff */
[----:B------:R-:W-:Y:S01]  /*35d0*/  ULEA UR15, UR16, UR20, 0x3 ;  /* 0x00000014100f7291 */ /* 0x000fe2000f8e18ff */
[----:B----4-:R-:W-:Y:S01]  /*35e0*/  R2UR UR8, R7 ;  /* 0x00000000070872ca */ /* 0x010fe200000e0000 */
[----:B-----5:R-:W-:Y:S01]  /*35f0*/  USEL UR4, URZ, 0x1, UP0 ;  /* 0x00000001ff047887 */ /* 0x020fe20008000000 */
[----:B------:R-:W-:Y:S01]  /*3600*/  R2UR UR9, R6 ;  /* 0x00000000060972ca */ /* 0x000fe200000e0000 */
[----:B------:R-:W-:Y:S04]  /*3610*/  UIADD3 UR5, UPT, UPT, UR7, 0x1c0, URZ ;  /* 0x000001c007057890 */ /* 0x000fe8000fffe0ff */
[----:B------:R-:W-:Y:S01]  /*3620*/  LOP3.LUT R8, R8, UR4, RZ, 0x3c, !PT ;  /* 0x0000000408087c12 */ /* 0x000fe2000f8e3cff */
[----:B------:R-:W-:Y:S09]  /*3630*/  @!P0 BRA `(.L_x_44) ;  /* 0x000000a400748947 */ /* 0x000ff20003800000 */
.L_x_114:
[----:B-1----:R-:W-:Y:S01]  /*3640*/  SHF.L.U32 R11, R8, 0x1f, RZ ;  /* 0x0000001f080b7819 */ /* 0x002fe200000006ff */
[----:B------:R-:W-:Y:S01]  /*3650*/  UMOV UR7, 0x80004020 ;  /* 0x8000402000077882 */ /* 0x000fe20000000000 */
[----:B------:R-:W-:Y:S01]  /*3660*/  UMOV UR4, UR5 ;  /* 0x0000000500047c82 */ /* 0x000fe20008000000 */
[----:B------:R-:W-:Y:S01]  /*3670*/  UMOV UR5, 0x80004020 ;  /* 0x8000402000057882 */ /* 0x000fe20000000000 */
[----:B------:R1:W-:Y:S01]  /*3680*/  UTCHMMA.2CTA tmem[UR14], gdesc[UR6], tmem[UR18], tmem[UR56], idesc[UR57], UPT ;  /* 0x00ff38060e0079ea */ /* 0x0003e2000ba00012 */
[----:B------:R1:W-:Y:S01]  /*3690*/  UTCHMMA.2CTA tmem[UR8], gdesc[UR4], tmem[UR9], tmem[UR54], idesc[UR55], UPT ;  /* 0x00ff3604080079ea */ /* 0x0003e2000ba00009 */
[----:B------:R1:W-:Y:S01]  /*36a0*/  UTCBAR.2CTA.MULTICAST [UR11], URZ, UR45 ;  /* 0x000000ff0b0073e9 */ /* 0x0003e2000820082d */
[----:B------:R-:W2:Y:S02]  /*36b0*/  SYNCS.PHASECHK.TRANS64.TRYWAIT P0, [UR15+0x10], R11 ;  /* 0x0000100bff0075a7 */ /* 0x000ea4000800110f */
[----:B-12---:R-:W-:Y:S05]  /*36c0*/  @!P0 BRA `(.L_x_45) ;  /* 0x000000a400708947 */ /* 0x006fea0003800000 */
.L_x_116:
[----:B------:R-:W-:Y:S01]  /*36d0*/  ULEA UR4, UR16, UR20, 0xd ;  /* 0x0000001410047291 */ /* 0x000fe2000f8e68ff */
[----:B------:R-:W-:Y:S01]  /*36e0*/  R2UR UR21, R5 ;  /* 0x00000000051572ca */ /* 0x000fe200000e0000 */
[----:B------:R-:W-:Y:S01]  /*36f0*/  UIADD3 UR14, UPT, UPT, UR20, 0x190, URZ ;  /* 0x00000190140e7890 */ /* 0x000fe2000fffe0ff */
[----:B------:R-:W-:Y:S01]  /*3700*/  R2UR UR19, R4 ;  /* 0x00000000041372ca */ /* 0x000fe200000e0000 */
[----:B------:R-:W-:Y:S01]  /*3710*/  UIADD3 UR4, UPT, UPT, UR4, 0x8800, URZ ;  /* 0x0000880004047890 */ /* 0x000fe2000fffe0ff */
[----:B------:R-:W-:Y:S01]  /*3720*/  R2UR UR18, R3 ;  /* 0x00000000031272ca */ /* 0x000fe200000e0000 */
[----:B------:R-:W-:Y:S01]  /*3730*/  UIADD3 UR15, UPT, UPT, UR15, 0xd0, URZ ;  /* 0x000000d00f0f7890 */ /* 0x000fe2000fffe0ff */
[----:B------:R-:W-:Y:S01]  /*3740*/  R2UR UR17, R2 ;  /* 0x00000000021172ca */ /* 0x000fe200000e0000 */
[----:B------:R-:W-:Y:S02]  /*3750*/  USHF.R.U32.HI UR4, URZ, 0x4, UR4 ;  /* 0x00000004ff047899 */ /* 0x000fe40008011604 */
[----:B------:R-:W-:Y:S02]  /*3760*/  UIADD3 UR6, UPT, UPT, UR16, 0x1, URZ ;  /* 0x0000000110067890 */ /* 0x000fe4000fffe0ff */
[----:B------:R-:W-:Y:S02]  /*3770*/  ULOP3.LUT UR4, UR4, 0x3fc0, URZ, 0xc0, !UPT ;  /* 0x00003fc004047892 */ /* 0x000fe4000f8ec0ff */
[----:B------:R-:W-:Y:S02]  /*3780*/  UISETP.NE.AND UP0, UPT, UR6, 0x18, UPT ;  /* 0x000000180600788c */ /* 0x000fe4000bf05270 */
[----:B------:R-:W-:Y:S02]  /*3790*/  ULOP3.LUT UR4, UR4, 0x10000, URZ, 0xfc, !UPT ;  /* 0x0001000004047892 */ /* 0x000fe4000f8efcff */
[----:B------:R-:W-:Y:S02]  /*37a0*/  UIADD3 UR25, UPT, UPT, UR25, 0x1, URZ ;  /* 0x0000000119197890 */ /* 0x000fe4000fffe0ff */
[----:B------:R-:W-:Y:S02]  /*37b0*/  UIADD3 UR12, UPT, UPT, UR4, 0x2, URZ ;  /* 0x00000002040c7890 */ /* 0x000fe4000fffe0ff */
[----:B------:R-:W-:Y:S02]  /*37c0*/  UIADD3 UR10, UPT, UPT, UR4, 0x4, URZ ;  /* 0x00000004040a7890 */ /* 0x000fe4000fffe0ff */
[----:B------:R-:W-:Y:S02]  /*37d0*/  UIADD3 UR8, UPT, UPT, UR4, 0x6, URZ ;  /* 0x0000000604087890 */ /* 0x000fe4000fffe0ff */
[----:B------:R-:W-:Y:S02]  /*37e0*/  USEL UR7, URZ, 0x1, UP0 ;  /* 0x00000001ff077887 */ /* 0x000fe40008000000 */
[----:B------:R-:W-:Y:S01]  /*37f0*/  ULOP3.LUT UR27, UR27, 0x1, URZ, 0x3c, !UPT ;  /* 0x000000011b1b7892 */ /* 0x000fe2000f8e3cff */
[----:B------:R-:W-:Y:S01]  /*3800*/  UMOV UR5, 0x40004040 ;  /* 0x4000404000057882 */ /* 0x000fe20000000000 */
[----:B------:R-:W-:Y:S01]  /*3810*/  UMOV UR13, 0x40004040 ;  /* 0x40004040000d7882 */ /* 0x000fe20000000000 */
[----:B------:R2:W-:Y:S01]  /*3820*/  UTCHMMA.2CTA gdesc[UR42], gdesc[UR4], tmem[UR21], tmem[UR52], idesc[UR53], !UPT ;  /* 0x00ff34042a0075ea */ /* 0x0005e2000fa00015 */
[----:B------:R3:W-:Y:S01]  /*3830*/  UTCHMMA.2CTA gdesc[UR40], gdesc[UR12], tmem[UR19], tmem[UR50], idesc[UR51], UPT ;  /* 0x00ff320c280075ea */ /* 0x0007e2000ba00013 */
[----:B------:R-:W-:Y:S01]  /*3840*/  UMOV UR11, 0x40004040 ;  /* 0x40004040000b7882 */ /* 0x000fe20000000000 */
[----:B------:R-:W-:Y:S01]  /*3850*/  UMOV UR9, 0x40004040 ;  /* 0x4000404000097882 */ /* 0x000fe20000000000 */
[----:B------:R3:W-:Y:S01]  /*3860*/  UTCHMMA.2CTA gdesc[UR38], gdesc[UR10], tmem[UR18], tmem[UR48], idesc[UR49], UPT ;  /* 0x00ff300a260075ea */ /* 0x0007e2000ba00012 */
[----:B------:R3:W-:Y:S01]  /*3870*/  UTCHMMA.2CTA gdesc[UR36], gdesc[UR8], tmem[UR17], tmem[UR46], idesc[UR47], UPT ;  /* 0x00ff2e08240075ea */ /* 0x0007e2000ba00011 */
[----:B------:R-:W-:Y:S01]  /*3880*/  UMOV UR22, 0x3 ;  /* 0x0000000300167882 */ /* 0x000fe20000000000 */
[----:B------:R-:W-:Y:S01]  /*3890*/  LOP3.LUT R8, R8, UR7, RZ, 0x3c, !PT ;  /* 0x0000000708087c12 */ /* 0x000fe2000f8e3cff */
[----:B------:R3:W-:Y:S01]  /*38a0*/  UTCBAR.2CTA.MULTICAST [UR14], URZ, UR22 ;  /* 0x000000ff0e0073e9 */ /* 0x0007e20008200816 */
[----:B------:R3:W-:Y:S01]  /*38b0*/  UTCBAR.2CTA.MULTICAST [UR15], URZ, UR44 ;  /* 0x000000ff0f0073e9 */ /* 0x0007e2000820082c */
[----:B--2---:R-:W-:Y:S02]  /*38c0*/  USEL UR21, UR6, URZ, UP0 ;  /* 0x000000ff06157287 */ /* 0x004fe40008000000 */
[----:B------:R-:W-:Y:S01]  /*38d0*/  UISETP.NE.AND UP0, UPT, UR25, -0x1, UPT ;  /* 0xffffffff1900788c */ /* 0x000fe2000bf05270 */
[----:B------:R-:W-:Y:S08]  /*38e0*/  UMOV UR6, 0x1 ;  /* 0x0000000100067882 */ /* 0x000ff00000000000 */
[----:B------:R-:W-:Y:S05]  /*38f0*/  BRA.U UP0, `(.L_x_46) ;  /* 0xfffffff900387547 */ /* 0x000fea000b83ffff */
.L_x_41:
[----:B--2---:R-:W-:Y:S01]  /*3900*/  UIADD3 UR5, UPT, UPT, UR20, 0x8, URZ ;  /* 0x0000000814057890 */ /* 0x004fe2000fffe0ff */
[----:B------:R-:W-:Y:S01]  /*3910*/  SHF.L.U32 R8, R8, 0x1f, RZ ;  /* 0x0000001f08087819 */ /* 0x000fe200000006ff */
[----:B------:R-:W-:Y:S02]  /*3920*/  ULOP3.LUT UR4, UR71, 0xffff, URZ, 0xc0, !UPT ;  /* 0x0000ffff47047892 */ /* 0x000fe4000f8ec0ff */
[----:B------:R-:W-:Y:S02]  /*3930*/  ULEA UR16, UR21, UR20, 0x3 ;  /* 0x0000001415107291 */ /* 0x000fe4000f8e18ff */
[----:B------:R-:W-:-:S05]  /*3940*/  USHF.L.U32 UR27, UR27, 0x1f, URZ ;  /* 0x0000001f1b1b7899 */ /* 0x000fca00080006ff */
[----:B------:R2:W-:Y:S02]  /*3950*/  UTCBAR.2CTA.MULTICAST [UR5], URZ, UR4 ;  /* 0x000000ff050073e9 */ /* 0x0005e40008200804 */
[----:B------:R-:W4:Y:S02]  /*3960*/  SYNCS.PHASECHK.TRANS64.TRYWAIT P0, [UR16+0x10], R8 ;  /* 0x00001008ff0075a7 */ /* 0x000f240008001110 */
[----:B--2-4-:R-:W-:Y:S05]  /*3970*/  @!P0 BRA `(.L_x_47) ;  /* 0x000000a000e08947 */ /* 0x014fea0003800000 */
.L_x_118:
[----:B------:R-:W-:Y:S01]  /*3980*/  IMAD.U32 R3, RZ, RZ, UR27 ;  /* 0x0000001bff037e24 */ /* 0x000fe2000f8e00ff */
[----:B------:R-:W-:Y:S01]  /*3990*/  ULEA UR21, UR21, UR20, 0xd ;  /* 0x0000001415157291 */ /* 0x000fe2000f8e68ff */
[----:B-1----:R-:W-:Y:S01]  /*39a0*/  IMAD.MOV.U32 R2, RZ, RZ, 0x40 ;  /* 0x00000040ff027424 */ /* 0x002fe200078e00ff */
[----:B------:R-:W-:Y:S01]  /*39b0*/  UISETP.NE.U32.AND UP0, UPT, UR6, URZ, UPT ;  /* 0x000000ff0600728c */ /* 0x000fe2000bf05070 */
[----:B------:R-:W1:Y:S01]  /*39c0*/  SYNCS.PHASECHK.TRANS64.TRYWAIT P0, [UR20+0x198], R3 ;  /* 0x00019803ff0075a7 */ /* 0x000e620008001114 */
[----:B------:R-:W-:Y:S02]  /*39d0*/  UIADD3 UR4, UPT, UPT, UR21, 0x8800, URZ ;  /* 0x0000880015047890 */ /* 0x000fe4000fffe0ff */
[----:B---3--:R-:W-:Y:S01]  /*39e0*/  R2UR UR19, R2 ;  /* 0x00000000021372ca */ /* 0x008fe200000e0000 */
[----:B------:R-:W-:Y:S01]  /*39f0*/  IMAD.MOV.U32 R2, RZ, RZ, 0x100 ;  /* 0x00000100ff027424 */ /* 0x000fe200078e00ff */
[----:B------:R-:W-:Y:S01]  /*3a00*/  USHF.R.U32.HI UR4, URZ, 0x4, UR4 ;  /* 0x00000004ff047899 */ /* 0x000fe20008011604 */
[----:B------:R-:W-:Y:S01]  /*3a10*/  UMOV UR44, 0x0 ;  /* 0x00000000002c7882 */ /* 0x000fe20000000000 */
[----:B------:R-:W-:-:S02]  /*3a20*/  UMOV UR45, 0x10110010 ;  /* 0x10110010002d7882 */ /* 0x000fc40000000000 */
[----:B------:R-:W-:Y:S01]  /*3a30*/  R2UR UR33, R2 ;  /* 0x00000000022172ca */ /* 0x000fe200000e0000 */
[----:B------:R-:W-:Y:S01]  /*3a40*/  IMAD.MOV.U32 R2, RZ, RZ, 0x48 ;  /* 0x00000048ff027424 */ /* 0x000fe200078e00ff */
[----:B------:R-:W-:Y:S01]  /*3a50*/  ULOP3.LUT UR4, UR4, 0x3fc0, URZ, 0xc0, !UPT ;  /* 0x00003fc004047892 */ /* 0x000fe2000f8ec0ff */
[----:B------:R-:W-:Y:S01]  /*3a60*/  UMOV UR42, 0x0 ;  /* 0x00000000002a7882 */ /* 0x000fe20000000000 */
[----:B------:R-:W-:Y:S02]  /*3a70*/  UMOV UR43, 0x10110010 ;  /* 0x10110010002b7882 */ /* 0x000fe40000000000 */
[----:B------:R-:W-:Y:S01]  /*3a80*/  R2UR UR31, R2 ;  /* 0x00000000021f72ca */ /* 0x000fe200000e0000 */
[----:B------:R-:W-:Y:S01]  /*3a90*/  IMAD.MOV.U32 R2, RZ, RZ, 0x100 ;  /* 0x00000100ff027424 */ /* 0x000fe200078e00ff */
[----:B------:R-:W2:Y:S01]  /*3aa0*/  S2UR UR17, SR_CgaCtaId ;  /* 0x00000000001179c3 */ /* 0x000ea20000008800 */
[----:B------:R-:W-:Y:S01]  /*3ab0*/  UMOV UR40, 0x0 ;  /* 0x0000000000287882 */ /* 0x000fe20000000000 */
[----:B------:R-:W-:Y:S01]  /*3ac0*/  UMOV UR41, 0x10110010 ;  /* 0x1011001000297882 */ /* 0x000fe20000000000 */
[----:B------:R-:W-:Y:S01]  /*3ad0*/  UMOV UR38, 0x0 ;  /* 0x0000000000267882 */ /* 0x000fe20000000000 */
[----:B------:R-:W-:Y:S01]  /*3ae0*/  R2UR UR32, R2 ;  /* 0x00000000022072ca */ /* 0x000fe200000e0000 */
[----:B------:R-:W-:Y:S01]  /*3af0*/  IMAD.MOV.U32 R2, RZ, RZ, 0x50 ;  /* 0x00000050ff027424 */ /* 0x000fe200078e00ff */
[----:B------:R-:W-:Y:S01]  /*3b00*/  UMOV UR39, 0x10110010 ;  /* 0x1011001000277882 */ /* 0x000fe20000000000 */
[----:B------:R-:W-:Y:S01]  /*3b10*/  UMOV UR36, 0x0 ;  /* 0x0000000000247882 */ /* 0x000fe20000000000 */
[----:B------:R-:W-:Y:S01]  /*3b20*/  UMOV UR37, 0x10110010 ;  /* 0x1011001000257882 */ /* 0x000fe20000000000 */
[----:B------:R-:W-:Y:S01]  /*3b30*/  UMOV UR18, 0x400 ;  /* 0x0000040000127882 */ /* 0x000fe20000000000 */
[----:B------:R-:W-:Y:S01]  /*3b40*/  R2UR UR29, R2 ;  /* 0x00000000021d72ca */ /* 0x000fe200000e0000 */
[----:B------:R-:W-:Y:S01]  /*3b50*/  HFMA2 R2, -RZ, RZ, 0, 1.52587890625e-05 ;  /* 0x00000100ff027431 */ /* 0x000fe200000001ff */
[----:B------:R-:W-:Y:S01]  /*3b60*/  UMOV UR34, 0x0 ;  /* 0x0000000000227882 */ /* 0x000fe20000000000 */
[----:B------:R-:W-:Y:S01]  /*3b70*/  UMOV UR35, 0x10110010 ;  /* 0x1011001000237882 */ /* 0x000fe20000000000 */
[----:B------:R-:W-:-:S02]  /*3b80*/  UIADD3 UR14, UPT, UPT, UR4, 0x40, URZ ;  /* 0x00000040040e7890 */ /* 0x000fc4000fffe0ff */
[----:B------:R-:W-:Y:S02]  /*3b90*/  UIADD3 UR12, UPT, UPT, UR4, 0x80, URZ ;  /* 0x00000080040c7890 */ /* 0x000fe4000fffe0ff */
[----:B------:R-:W-:Y:S02]  /*3ba0*/  UIADD3 UR10, UPT, UPT, UR4, 0xc0, URZ ;  /* 0x000000c0040a7890 */ /* 0x000fe4000fffe0ff */
[----:B------:R-:W-:Y:S01]  /*3bb0*/  UIADD3 UR8, UPT, UPT, UR4, 0x100, URZ ;  /* 0x0000010004087890 */ /* 0x000fe2000fffe0ff */
[----:B------:R-:W-:Y:S01]  /*3bc0*/  R2UR UR30, R2 ;  /* 0x00000000021e72ca */ /* 0x000fe200000e0000 */
[----:B------:R-:W-:Y:S01]  /*3bd0*/  IMAD.MOV.U32 R2, RZ, RZ, 0x58 ;  /* 0x00000058ff027424 */ /* 0x000fe200078e00ff */
[----:B------:R-:W-:Y:S01]  /*3be0*/  UIADD3 UR6, UPT, UPT, UR4, 0x140, URZ ;  /* 0x0000014004067890 */ /* 0x000fe2000fffe0ff */
[----:B------:R-:W-:Y:S01]  /*3bf0*/  UMOV UR5, 0x80004020 ;  /* 0x8000402000057882 */ /* 0x000fe20000000000 */
[----:B------:R-:W-:Y:S02]  /*3c00*/  UMOV UR15, 0x80004020 ;  /* 0x80004020000f7882 */ /* 0x000fe40000000000 */
[----:B------:R-:W-:Y:S01]  /*3c10*/  R2UR UR26, R2 ;  /* 0x00000000021a72ca */ /* 0x000fe200000e0000 */
[----:B------:R-:W-:Y:S01]  /*3c20*/  IMAD.MOV.U32 R2, RZ, RZ, 0x100 ;  /* 0x00000100ff027424 */ /* 0x000fe200078e00ff */
[----:B------:R-:W-:Y:S01]  /*3c30*/  UMOV UR13, 0x80004020 ;  /* 0x80004020000d7882 */ /* 0x000fe20000000000 */
[----:B------:R-:W-:Y:S01]  /*3c40*/  UMOV UR11, 0x80004020 ;  /* 0x80004020000b7882 */ /* 0x000fe20000000000 */
[----:B------:R-:W-:Y:S01]  /*3c50*/  UMOV UR9, 0x80004020 ;  /* 0x8000402000097882 */ /* 0x000fe20000000000 */
[----:B------:R-:W-:Y:S01]  /*3c60*/  UMOV UR7, 0x80004020 ;  /* 0x8000402000077882 */ /* 0x000fe20000000000 */
[----:B------:R-:W-:Y:S01]  /*3c70*/  R2UR UR28, R2 ;  /* 0x00000000021c72ca */ /* 0x000fe200000e0000 */
[----:B------:R-:W-:-:S05]  /*3c80*/  IMAD.MOV.U32 R2, RZ, RZ, 0x60 ;  /* 0x00000060ff027424 */ /* 0x000fca00078e00ff */
[----:B------:R-:W-:Y:S02]  /*3c90*/  R2UR UR24, R2 ;  /* 0x00000000021872ca */ /* 0x000fe400000e0000 */
[----:B------:R-:W-:-:S04]  /*3ca0*/  MOV R2, 0x100 ;  /* 0x0000010000027802 */ /* 0x000fc80000000f00 */
[----:B------:R-:W-:Y:S01]  /*3cb0*/  R2UR UR25, R2 ;  /* 0x00000000021972ca */ /* 0x000fe200000e0000 */
[----:B------:R-:W-:-:S05]  /*3cc0*/  IMAD.MOV.U32 R2, RZ, RZ, 0x68 ;  /* 0x00000068ff027424 */ /* 0x000fca00078e00ff */
[----:B------:R-:W-:Y:S01]  /*3cd0*/  R2UR UR23, R2 ;  /* 0x00000000021772ca */ /* 0x000fe200000e0000 */
[----:B------:R-:W-:-:S05]  /*3ce0*/  IMAD.MOV.U32 R2, RZ, RZ, 0x100 ;  /* 0x00000100ff027424 */ /* 0x000fca00078e00ff */
[----:B------:R-:W-:Y:S01]  /*3cf0*/  R2UR UR22, R2 ;  /* 0x00000000021672ca */ /* 0x000fe200000e0000 */
[----:B-12---:R-:W-:-:S14]  /*3d00*/  @!P0 BRA `(.L_x_48) ;  /* 0x000000a000188947 */ /* 0x006fdc0003800000 */
.L_x_120:
[----:B------:R-:W-:Y:S01]  /*3d10*/  ULEA UR20, UR17, UR18, 0x18 ;  /* 0x0000001211147291 */ /* 0x000fe2000f8ec0ff */
[----:B------:R2:W-:Y:S01]  /*3d20*/  UTCHMMA.2CTA tmem[UR19], gdesc[UR4], tmem[UR33], tmem[UR44], idesc[UR45], UP0 ;  /* 0x00ff2c04130079ea */ /* 0x0005e20008200021 */
[----:B------:R3:W-:Y:S01]  /*3d30*/  UTCHMMA.2CTA tmem[UR31], gdesc[UR14], tmem[UR32], tmem[UR42], idesc[UR43], UPT ;  /* 0x00ff2a0e1f0079ea */ /* 0x0007e2000ba00020 */
[----:B------:R-:W-:Y:S01]  /*3d40*/  UTCHMMA.2CTA tmem[UR29], gdesc[UR12], tmem[UR30], tmem[UR40], idesc[UR41], UPT ;  /* 0x00ff280c1d0079ea */ /* 0x000fe2000ba0001e */
[----:B------:R-:W-:Y:S01]  /*3d50*/  IMAD.U32 R3, RZ, RZ, UR27 ;  /* 0x0000001bff037e24 */ /* 0x000fe2000f8e00ff */
[----:B------:R4:W-:Y:S01]  /*3d60*/  UTCHMMA.2CTA tmem[UR26], gdesc[UR10], tmem[UR28], tmem[UR38], idesc[UR39], UPT ;  /* 0x00ff260a1a0079ea */ /* 0x0009e2000ba0001c */
[----:B------:R-:W-:Y:S01]  /*3d70*/  UTCHMMA.2CTA tmem[UR24], gdesc[UR8], tmem[UR25], tmem[UR36], idesc[UR37], UPT ;  /* 0x00ff2408180079ea */ /* 0x000fe2000ba00019 */
[----:B------:R5:W-:Y:S01]  /*3d80*/  UTCHMMA.2CTA tmem[UR23], gdesc[UR6], tmem[UR22], tmem[UR34], idesc[UR35], UPT ;  /* 0x00ff2206170079ea */ /* 0x000be2000ba00016 */
[----:B-1----:R-:W-:Y:S01]  /*3d90*/  IMAD.MOV.U32 R2, RZ, RZ, 0x70 ;  /* 0x00000070ff027424 */ /* 0x002fe200078e00ff */
[----:B------:R-:W1:Y:S01]  /*3da0*/  SYNCS.PHASECHK.TRANS64.TRYWAIT P0, [UR20+0x1a0], R3 ;  /* 0x0001a003ff0075a7 */ /* 0x000e620008001114 */
[----:B------:R-:W-:Y:S01]  /*3db0*/  UIADD3 UR16, UPT, UPT, UR16, 0xd0, URZ ;  /* 0x000000d010107890 */ /* 0x000fe2000fffe0ff */
[----:B------:R-:W-:-:S02]  /*3dc0*/  UMOV UR21, 0x3 ;  /* 0x0000000300157882 */ /* 0x000fc40000000000 */
[----:B------:R-:W-:Y:S02]  /*3dd0*/  R2UR UR18, R2 ;  /* 0x00000000021272ca */ /* 0x000fe400000e0000 */
[----:B------:R-:W-:-:S04]  /*3de0*/  MOV R2, 0x100 ;  /* 0x0000010000027802 */ /* 0x000fc80000000f00 */
[----:B--2---:R-:W-:Y:S01]  /*3df0*/  R2UR UR19, R2 ;  /* 0x00000000021372ca */ /* 0x004fe200000e0000 */
[----:B------:R-:W-:Y:S01]  /*3e00*/  IMAD.MOV.U32 R2, RZ, RZ, 0x78 ;  /* 0x00000078ff027424 */ /* 0x000fe200078e00ff */
[----:B---3--:R-:W-:Y:S01]  /*3e10*/  UMOV UR14, 0x0 ;  /* 0x00000000000e7882 */ /* 0x008fe20000000000 */
[----:B------:R-:W-:Y:S01]  /*3e20*/  UMOV UR15, 0x10110010 ;  /* 0x10110010000f7882 */ /* 0x000fe20000000000 */
[----:B----4-:R-:W-:Y:S02]  /*3e30*/  ULOP3.LUT UR11, UR71, 0xffff, URZ, 0xc0, !UPT ;  /* 0x0000ffff470b7892 */ /* 0x010fe4000f8ec0ff */
[----:B------:R-:W-:Y:S01]  /*3e40*/  R2UR UR12, R2 ;  /* 0x00000000020c72ca */ /* 0x000fe200000e0000 */
[----:B-----5:R-:W-:Y:S01]  /*3e50*/  UIADD3 UR6, UPT, UPT, UR4, 0x180, URZ ;  /* 0x0000018004067890 */ /* 0x020fe2000fffe0ff */
[----:B------:R-:W-:Y:S01]  /*3e60*/  MOV R2, 0x100 ;  /* 0x0000010000027802 */ /* 0x000fe20000000f00 */
[----:B------:R-:W-:Y:S02]  /*3e70*/  UIADD3 UR4, UPT, UPT, UR4, 0x1c0, URZ ;  /* 0x000001c004047890 */ /* 0x000fe4000fffe0ff */
[----:B------:R-:W-:Y:S01]  /*3e80*/  UIADD3 UR10, UPT, UPT, UR20, 0x1b0, URZ ;  /* 0x000001b0140a7890 */ /* 0x000fe2000fffe0ff */
[----:B------:R-:W-:Y:S01]  /*3e90*/  R2UR UR13, R2 ;  /* 0x00000000020d72ca */ /* 0x000fe200000e0000 */
[----:B------:R-:W-:Y:S01]  /*3ea0*/  UMOV UR22, 0x0 ;  /* 0x0000000000167882 */ /* 0x000fe20000000000 */
[----:B------:R-:W-:Y:S01]  /*3eb0*/  UMOV UR23, 0x10110010 ;  /* 0x1011001000177882 */ /* 0x000fe20000000000 */
[----:B------:R-:W-:Y:S01]  /*3ec0*/  UMOV UR7, 0x80004020 ;  /* 0x8000402000077882 */ /* 0x000fe20000000000 */
[----:B------:R-:W-:Y:S01]  /*3ed0*/  UMOV UR5, 0x80004020 ;  /* 0x8000402000057882 */ /* 0x000fe20000000000 */
[----:B-1----:R-:W-:Y:S10]  /*3ee0*/  @!P0 BRA `(.L_x_49) ;  /* 0x0000009c00c08947 */ /* 0x002ff40003800000 */
.L_x_122:
[----:B------:R2:W-:Y:S01]  /*3ef0*/  UTCHMMA.2CTA tmem[UR18], gdesc[UR6], tmem[UR19], tmem[UR22], idesc[UR23], UPT ;  /* 0x00ff1606120079ea */ /* 0x0005e2000ba00013 */
[----:B------:R2:W-:Y:S01]  /*3f00*/  UTCHMMA.2CTA tmem[UR12], gdesc[UR4], tmem[UR13], tmem[UR14], idesc[UR15], UPT ;  /* 0x00ff0e040c0079ea */ /* 0x0005e2000ba0000d */
[----:B------:R2:W-:Y:S01]  /*3f10*/  UTCBAR.2CTA.MULTICAST [UR10], URZ, UR21 ;  /* 0x000000ff0a0073e9 */ /* 0x0005e20008200815 */
[----:B------:R2:W-:Y:S01]  /*3f20*/  UTCBAR.2CTA.MULTICAST [UR16], URZ, UR11 ;  /* 0x000000ff100073e9 */ /* 0x0005e2000820080b */
[----:B------:R-:W-:Y:S01]  /*3f30*/  NOP ;  /* 0x0000000000007918 */ /* 0x000fe20000000000 */
.L_x_38:
[----:B------:R-:W-:Y:S01]  /*3f40*/  ELECT P0, URZ, PT ;  /* 0x0000000000ff782f */ /* 0x000fe20003800000 */
[----:B-1----:R-:W-:Y:S01]  /*3f50*/  IMAD.MOV.U32 R2, RZ, RZ, 0x1 ;  /* 0x00000001ff027424 */ /* 0x002fe200078e00ff */
[----:B--2---:R-:W-:Y:S01]  /*3f60*/  UMOV UR4, 0x40 ;  /* 0x0000004000047882 */ /* 0x004fe20000000000 */
[----:B------:R-:W-:Y:S01]  /*3f70*/  UIADD3 UR6, UPT, UPT, UR20, 0x200, URZ ;  /* 0x0000020014067890 */ /* 0x000fe2000fffe0ff */
[----:B------:R-:W-:Y:S01]  /*3f80*/  UVIRTCOUNT.DEALLOC.SMPOOL 0x80 ;  /* 0x000000800000784c */ /* 0x000fe20000000000 */
[----:B------:R-:W-:Y:S02]  /*3f90*/  ULEA UR5, UR17, UR4, 0x18 ;  /* 0x0000000411057291 */ /* 0x000fe4000f8ec0ff */
[----:B------:R-:W-:Y:S01]  /*3fa0*/  ULOP3.LUT UR4, UR17, 0x1, URZ, 0x3c, !UPT ;  /* 0x0000000111047892 */ /* 0x000fe2000f8e3cff */
[----:B------:R-:W-:-:S03]  /*3fb0*/  UMOV UR9, 0x1 ;  /* 0x0000000100097882 */ /* 0x000fc60000000000 */
[----:B------:R-:W-:Y:S02]  /*3fc0*/  UPRMT UR4, UR4, 0x654, UR6 ;  /* 0x0000065404047896 */ /* 0x000fe40008000006 */
[----:B------:R-:W-:Y:S01]  /*3fd0*/  @P0 PRMT R3, R2, 0x7610, R3 ;  /* 0x0000761002030816 */ /* 0x000fe20000000003 */
[----:B------:R-:W-:-:S04]  /*3fe0*/  IMAD.U32 R2, RZ, RZ, UR9 ;  /* 0x00000009ff027e24 */ /* 0x000fc8000f8e00ff */
[----:B------:R1:W-:Y:S01]  /*3ff0*/  @P0 STS.U8 [UR5], R3 ;  /* 0x00000003ff000988 */ /* 0x0003e20008000005 */
[----:B------:R-:W-:Y:S06]  /*4000*/  BAR.SYNC.DEFER_BLOCKING 0x2, 0x120 ;  /* 0x0084800000007b1d */ /* 0x000fec0000010000 */
[----:B------:R1:W-:Y:S01]  /*4010*/  SYNCS.ARRIVE.TRANS64.RED.ART0 RZ, [UR4], R2 ;  /* 0x00000002ffff79a7 */ /* 0x0003e20008500404 */
[----:B------:R-:W2:Y:S02]  /*4020*/  SYNCS.PHASECHK.TRANS64.TRYWAIT P0, [UR20+0x200], RZ ;  /* 0x000200ffff0075a7 */ /* 0x000ea40008001114 */
[----:B-12---:R-:W-:Y:S05]  /*4030*/  @!P0 BRA `(.L_x_50) ;  /* 0x0000009c00948947 */ /* 0x006fea0003800000 */
.L_x_124:
[----:B------:R-:W-:Y:S01]  /*4040*/  NOP ;  /* 0x0000000000007918 */ /* 0x000fe20000000000 */
[----:B------:R-:W-:Y:S01]  /*4050*/  UMOV UR4, 0x50 ;  /* 0x0000005000047882 */ /* 0x000fe20000000000 */
[----:B------:R-:W-:Y:S01]  /*4060*/  UMOV UR6, 0xffff ;  /* 0x0000ffff00067882 */ /* 0x000fe20000000000 */
[----:B------:R-:W-:Y:S02]  /*4070*/  ULEA UR8, UR17, UR4, 0x18 ;  /* 0x0000000411087291 */ /* 0x000fe4000f8ec0ff */
[----:B------:R-:W-:-:S04]  /*4080*/  ULOP3.LUT UR4, UR73, 0xffff, URZ, 0xc0, !UPT ;  /* 0x0000ffff49047892 */ /* 0x000fc8000f8ec0ff */
[----:B------:R-:W-:-:S03]  /*4090*/  USHF.R.U32.HI UR4, URZ, 0x5, UR4 ;  /* 0x00000005ff047899 */ /* 0x000fc60008011604 */
[----:B-1----:R-:W1:Y:S01]  /*40a0*/  LDS R2, [UR8] ;  /* 0x00000008ff027984 */ /* 0x002e620008000800 */
[----:B------:R-:W-:Y:S02]  /*40b0*/  UIADD3 UR5, UPT, UPT, UR4, 0x10, URZ ;  /* 0x0000001004057890 */ /* 0x000fe4000fffe0ff */
[----:B------:R-:W-:Y:S02]  /*40c0*/  USHF.L.U32 UR6, UR6, UR4, URZ ;  /* 0x0000000406067299 */ /* 0x000fe400080006ff */
[----:B------:R-:W-:-:S04]  /*40d0*/  USHF.L.U32 UR4, UR9, UR5, URZ ;  /* 0x0000000509047299 */ /* 0x000fc800080006ff */
[----:B------:R-:W-:-:S04]  /*40e0*/  ULOP3.LUT UR4, UR4, UR6, URZ, 0xfc, !UPT ;  /* 0x0000000604047292 */ /* 0x000fc8000f8efcff */
[----:B------:R-:W-:Y:S01]  /*40f0*/  ULOP3.LUT UR6, UR4, 0xffff, URZ, 0xc0, !UPT ;  /* 0x0000ffff04067892 */ /* 0x000fe2000f8ec0ff */
[----:B-1----:R-:W-:-:S13]  /*4100*/  R2UR UR7, R2 ;  /* 0x00000000020772ca */ /* 0x002fda00000e0000 */
[----:B------:R-:W-:-:S04]  /*4110*/  ULOP3.LUT UR5, UR4, 0xffff, UR7, 0x80, !UPT ;  /* 0x0000ffff04057892 */ /* 0x000fc8000f8e8007 */
[----:B------:R-:W-:-:S09]  /*4120*/  UISETP.NE.AND UP0, UPT, UR5, UR6, UPT ;  /* 0x000000060500728c */ /* 0x000fd2000bf05270 */
[----:B------:R-:W-:Y:S05]  /*4130*/  BRA.U UP0, `(.L_x_51) ;  /* 0x00000001004c7547 */ /* 0x000fea000b800000 */
[----:B------:R-:W-:Y:S02]  /*4140*/  USHF.R.U32.HI UR5, URZ, 0x10, UR4 ;  /* 0x00000010ff057899 */ /* 0x000fe40008011604 */
[----:B------:R-:W-:-:S04]  /*4150*/  USHF.R.U32.HI UR6, URZ, 0x10, UR7 ;  /* 0x00000010ff067899 */ /* 0x000fc80008011607 */
[----:B------:R-:W-:-:S04]  /*4160*/  ULOP3.LUT UR6, UR6, UR5, URZ, 0xc0, !UPT ;  /* 0x0000000506067292 */ /* 0x000fc8000f8ec0ff */
[----:B------:R-:W-:-:S09]  /*4170*/  UISETP.NE.AND UP0, UPT, UR6, UR5, UPT ;  /* 0x000000050600728c */ /* 0x000fd2000bf05270 */
[----:B------:R-:W-:Y:S05]  /*4180*/  BRA.U UP0, `(.L_x_52) ;  /* 0x00000001002c7547 */ /* 0x000fea000b800000 */
[----:B------:R-:W1:Y:S01]  /*4190*/  S2R R3, SR_LANEID ;  /* 0x0000000000037919 */ /* 0x000e620000000000 */
[----:B------:R-:W-:-:S03]  /*41a0*/  ULOP3.LUT UR5, URZ, UR4, URZ, 0x33, !UPT ;  /* 0x00000004ff057292 */ /* 0x000fc6000f8e33ff */
[----:B------:R-:W-:Y:S02]  /*41b0*/  VOTEU.ANY UR4, UPT, PT ;  /* 0x0000000000047886 */ /* 0x000fe400038e0100 */
[----:B------:R-:W-:Y:S01]  /*41c0*/  UFLO.U32 UR4, UR4 ;  /* 0x00000004000472bd */ /* 0x000fe200080e0000 */
[----:B------:R-:W-:-:S04]  /*41d0*/  IMAD.U32 R2, RZ, RZ, UR5 ;  /* 0x00000005ff027e24 */ /* 0x000fc8000f8e00ff */
[----:B------:R-:W2:Y:S02]  /*41e0*/  REDUX UR6, R2 ;  /* 0x00000000020673c4 */ /* 0x000ea40000000000 */
[----:B------:R3:W-:Y:S01]  /*41f0*/  UTCATOMSWS.AND URZ, UR5 ;  /* 0x0000000500ff79e3 */ /* 0x0007e20008000000 */
[----:B-1----:R-:W-:Y:S02]  /*4200*/  ISETP.EQ.U32.AND P0, PT, R3, UR4, PT ;  /* 0x0000000403007c0c */ /* 0x002fe4000bf02070 */
[----:B--2---:R-:W-:-:S11]  /*4210*/  MOV R3, UR6 ;  /* 0x0000000600037c02 */ /* 0x004fd60008000f00 */
[----:B------:R3:W-:Y:S01]  /*4220*/  @P0 ATOMS.AND RZ, [UR8], R3 ;  /* 0x00000003ffff098c */ /* 0x0007e2000a800008 */
[----:B------:R-:W-:Y:S05]  /*4230*/  BRA `(.L_x_53) ;  /* 0x0000000000147947 */ /* 0x000fea0003800000 */
.L_x_52:
[----:B------:R-:W-:Y:S02]  /*4240*/  MOV R2, 0x4260 ;  /* 0x0000426000027802 */ /* 0x000fe40000000f00 */
[----:B------:R-:W-:Y:S05]  /*4250*/  CALL.REL.NOINC `($__internal_0_$__cuda_sm10x_tcgen05_guardrail_trap_col_being_dealloced_not_returned_by_alloc) ;  /* 0x000000a000747944 */ /* 0x000fea0003c00000 */
[----:B------:R-:W-:Y:S05]  /*4260*/  BRA `(.L_x_53) ;  /* 0x0000000000087947 */ /* 0x000fea0003800000 */
.L_x_51:
[----:B------:R-:W-:Y:S02]  /*4270*/  MOV R2, 0x4290 ;  /* 0x0000429000027802 */ /* 0x000fe40000000f00 */
[----:B------:R-:W-:Y:S05]  /*4280*/  CALL.REL.NOINC `($__internal_2_$__cuda_sm10x_tcgen05_guardrail_trap_unallocated_columns_being_dealloced) ;  /* 0x000000a000807944 */ /* 0x000fea0003c00000 */
.L_x_53:
[----:B------:R-:W-:Y:S01]  /*4290*/  NOP ;  /* 0x0000000000007918 */ /* 0x000fe20000000000 */
[----:B------:R-:W-:Y:S05]  /*42a0*/  BRA `(.L_x_54) ;  /* 0x0000000000047947 */ /* 0x000fea0003800000 */
.L_x_9:
[----:B------:R-:W-:Y:S01]  /*42b0*/  NOP ;  /* 0x0000000000007918 */ /* 0x000fe20000000000 */
.L_x_54:
[----:B------:R-:W-:Y:S02]  /*42c0*/  UISETP.NE.AND UP1, UPT, UR70, 0xc, UPT ;  /* 0x0000000c4600788c */ /* 0x000fe4000bf25270 */
[----:B------:R-:W-:-:S07]  /*42d0*/  UISETP.NE.AND UP0, UPT, UR70, 0xd, UPT ;  /* 0x0000000d4600788c */ /* 0x000fce000bf05270 */
[----:B------:R-:W-:Y:S05]  /*42e0*/  BRA.U UP1, `(.L_x_55) ;  /* 0x00000001012c7547 */ /* 0x000fea000b800000 */
[----:B------:R-:W4:Y:S01]  /*42f0*/  S2UR UR4, SR_CgaCtaId ;  /* 0x00000000000479c3 */ /* 0x000f220000008800 */
[----:B------:R-:W-:Y:S01]  /*4300*/  UMOV UR6, 0x400 ;  /* 0x0000040000067882 */ /* 0x000fe20000000000 */
[----:B---3--:R-:W-:Y:S01]  /*4310*/  UMOV UR5, 0x20 ;  /* 0x0000002000057882 */ /* 0x008fe20000000000 */
[----:B------:R-:W-:Y:S01]  /*4320*/  ELECT P0, URZ, PT ;  /* 0x0000000000ff782f */ /* 0x000fe20003800000 */
[----:B----4-:R-:W-:Y:S02]  /*4330*/  ULEA UR6, UR4, UR6, 0x18 ;  /* 0x0000000604067291 */ /* 0x010fe4000f8ec0ff */
[----:B------:R-:W-:-:S04]  /*4340*/  UIADD3 UR4, UPT, UPT, -UR5, 0x100000, URZ ;  /* 0x0010000005047890 */ /* 0x000fc8000fffe1ff */
[----:B------:R-:W-:Y:S02]  /*4350*/  USHF.L.U32 UR5, UR4, 0xb, URZ ;  /* 0x0000000b04057899 */ /* 0x000fe400080006ff */
[----:B------:R-:W-:Y:S01]  /*4360*/  USHF.L.U32 UR4, UR4, 0x1, URZ ;  /* 0x0000000104047899 */ /* 0x000fe200080006ff */
[----:B------:R-:W3:Y:S11]  /*4370*/  FENCE.VIEW.ASYNC.S ;  /* 0x00000000000073c6 */ /* 0x000ef60000000000 */
[----:B---3--:R4:W5:Y:S02]  /*4380*/  SYNCS.EXCH.64 URZ, [UR6+0x200], UR4 ;  /* 0x0002000406ff75b2 */ /* 0x0089640008000100 */
[----:B----4-:R-:W-:Y:S01]  /*4390*/  NOP ;  /* 0x0000000000007918 */ /* 0x010fe20000000000 */
.L_x_55:
[----:B------:R-:W-:Y:S01]  /*43a0*/  NOP ;  /* 0x0000000000007918 */ /* 0x000fe20000000000 */
[----:B------:R-:W-:Y:S05]  /*43b0*/  BRA.U UP0, `(.L_x_56) ;  /* 0x0000000500107547 */ /* 0x000fea000b800000 */
[----:B------:R-:W-:-:S08]  /*43c0*/  NOP ;  /* 0x0000000000007918 */ /* 0x000fd00000000000 */
[----:B------:R-:W4:-:S00]  /*43d0*/  USETMAXREG.DEALLOC.CTAPOOL 0x30 ;  /* 0x00000030000079c8 */ /* 0x000f0000080e0500 */
[----:B------:R-:W1:Y:S01]  /*43e0*/  LDCU UR4, c[0x0][0x640] ;  /* 0x0000c800ff0477ac */ /* 0x000e620008000800 */
[----:B------:R-:W2:Y:S01]  /*43f0*/  LDCU UR6, c[0x0][0x654] ;  /* 0x0000ca80ff0677ac */ /* 0x000ea20008000800 */
[----:B------:R-:W3:Y:S01]  /*4400*/  LDCU UR7, c[0x0][0x63c] ;  /* 0x0000c780ff0777ac */ /* 0x000ee20008000800 */
[----:B------:R-:W5:Y:S01]  /*4410*/  LDCU.64 UR8, c[0x0][0x630] ;  /* 0x0000c600ff0877ac */ /* 0x000f620008000a00 */
[----:B------:R-:W2:Y:S01]  /*4420*/  LDCU.U8 UR13, c[0x0][0x638] ;  /* 0x0000c700ff0d77ac */ /* 0x000ea20008000000 */
[----:B-1-3--:R-:W-:Y:S01]  /*4430*/  UIMAD.WIDE.U32 UR4, UR72, UR4, URZ ;  /* 0x00000004480472a5 */ /* 0x00afe2000f8e00ff */
[----:B------:R-:W1:Y:S03]  /*4440*/  LDCU.U8 UR14, c[0x0][0x650] ;  /* 0x0000ca00ff0e77ac */ /* 0x000e660008000000 */
[----:B------:R-:W-:Y:S01]  /*4450*/  UIADD3 UR4, UPT, UPT, -UR5, UR72, URZ ;  /* 0x0000004805047290 */ /* 0x000fe2000fffe1ff */
[----:B------:R-:W3:Y:S03]  /*4460*/  LDCU.U8 UR11, c[0x0][0x639] ;  /* 0x0000c720ff0b77ac */ /* 0x000ee60008000000 */
[----:B------:R-:W-:Y:S01]  /*4470*/  USHF.R.U32.HI UR4, URZ, UR76, UR4 ;  /* 0x0000004cff047299 */ /* 0x000fe20008011604 */
[----:B------:R-:W3:Y:S03]  /*4480*/  LDCU.U8 UR12, c[0x0][0x651] ;  /* 0x0000ca20ff0c77ac */ /* 0x000ee60008000000 */
[----:B------:R-:W-:-:S04]  /*4490*/  UIADD3 UR4, UPT, UPT, UR5, UR4, URZ ;  /* 0x0000000405047290 */ /* 0x000fc8000fffe0ff */
[----:B------:R-:W-:-:S04]  /*44a0*/  USHF.R.U32.HI UR10, URZ, UR77, UR4 ;  /* 0x0000004dff0a7299 */ /* 0x000fc80008011604 */
[----:B--2---:R-:W-:Y:S02]  /*44b0*/  UISETP.GE.AND UP0, UPT, UR10, UR6, UPT ;  /* 0x000000060a00728c */ /* 0x004fe4000bf06270 */
[----:B------:R-:W-:Y:S02]  /*44c0*/  UIADD3 UR4, UPT, UPT, -UR10, URZ, URZ ;  /* 0x000000ff0a047290 */ /* 0x000fe4000fffe1ff */
[----:B-1----:R-:W-:Y:S02]  /*44d0*/  USEL UR6, UR13, UR14, !UP0 ;  /* 0x0000000e0d067287 */ /* 0x002fe4000c000000 */
[----:B------:R-:W-:Y:S02]  /*44e0*/  UIMAD UR7, UR4, UR7, UR72 ;  /* 0x00000007040772a4 */ /* 0x000fe4000f8e0248 */
[----:B------:R-:W-:Y:S01]  /*44f0*/  ULOP3.LUT UR6, UR6, 0xff, URZ, 0xc0, !UPT ;  /* 0x000000ff06067892 */ /* 0x000fe2000f8ec0ff */
[----:B------:R-:W1:Y:S02]  /*4500*/  LDCU.U8 UR14, c[0x0][0x62c] ;  /* 0x0000c580ff0e77ac */ /* 0x000e640008000000 */
[----:B-----5:R-:W2:Y:S01]  /*4510*/  @UP0 LDCU UR9, c[0x0][0x64c] ;  /* 0x0000c980ff0907ac */ /* 0x020ea20008000800 */
[----:B------:R-:W5:Y:S01]  /*4520*/  @UP0 LDCU UR8, c[0x0][0x648] ;  /* 0x0000c900ff0807ac */ /* 0x000f620008000800 */
[----:B--2---:R-:W-:-:S02]  /*4530*/  UIMAD.WIDE.U32 UR4, UR7, UR9, URZ ;  /* 0x00000009070472a5 */ /* 0x004fc4000f8e00ff */
[----:B---3--:R-:W-:Y:S02]  /*4540*/  USEL UR9, UR11, UR12, !UP0 ;  /* 0x0000000c0b097287 */ /* 0x008fe4000c000000 */
[----:B------:R-:W-:Y:S01]  /*4550*/  UIADD3 UR4, UPT, UPT, UR7, -UR5, URZ ;  /* 0x8000000507047290 */ /* 0x000fe2000fffe0ff */
[----:B------:R-:W2:Y:S03]  /*4560*/  LDCU.64 UR12, c[0x0][0x620] ;  /* 0x0000c400ff0c77ac */ /* 0x000ea60008000a00 */
[----:B------:R-:W-:Y:S02]  /*4570*/  USHF.R.U32.HI UR4, URZ, UR6, UR4 ;  /* 0x00000006ff047299 */ /* 0x000fe40008011604 */
[----:B------:R-:W-:Y:S02]  /*4580*/  ULOP3.LUT UR6, UR9, 0xff, URZ, 0xc0, !UPT ;  /* 0x000000ff09067892 */ /* 0x000fe4000f8ec0ff */
[----:B------:R-:W-:Y:S01]  /*4590*/  UIADD3 UR4, UPT, UPT, UR5, UR4, URZ ;  /* 0x0000000405047290 */ /* 0x000fe2000fffe0ff */
[----:B------:R-:W3:Y:S03]  /*45a0*/  LDCU UR5, c[0x0][0x628] ;  /* 0x0000c500ff0577ac */ /* 0x000ee60008000800 */
[----:B------:R-:W-:Y:S01]  /*45b0*/  USHF.R.U32.HI UR9, URZ, UR6, UR4 ;  /* 0x00000006ff097299 */ /* 0x000fe20008011604 */
[----:B------:R-:W1:Y:S03]  /*45c0*/  LDCU.U8 UR11, c[0x0][0x62d] ;  /* 0x0000c5a0ff0b77ac */ /* 0x000e660008000000 */
[----:B------:R-:W-:-:S04]  /*45d0*/  UIADD3 UR4, UPT, UPT, -UR9, URZ, URZ ;  /* 0x000000ff09047290 */ /* 0x000fc8000fffe1ff */
[----:B-----5:R-:W-:-:S04]  /*45e0*/  UIMAD UR4, UR8, UR4, UR7 ;  /* 0x00000004080472a4 */ /* 0x020fc8000f8e0207 */
[----:B--2---:R-:W-:-:S04]  /*45f0*/  UIMAD UR6, UR10, UR12, UR4 ;  /* 0x0000000c0a0672a4 */ /* 0x004fc8000f8e0204 */
[----:B---3--:R-:W-:-:S07]  /*4600*/  UIMAD.WIDE.U32 UR4, UR6, UR5, URZ ;  /* 0x00000005060472a5 */ /* 0x008fce000f8e00ff */
[----:B------:R-:W-:Y:S02]  /*4610*/  UMOV UR4, UR5 ;  /* 0x0000000500047c82 */ /* 0x000fe40008000000 */
[----:B------:R-:W-:Y:S02]  /*4620*/  UIADD3 UR12, UPT, UPT, UR6, -UR4, URZ ;  /* 0x80000004060c7290 */ /* 0x000fe4000fffe0ff */
[----:B------:R-:W2:Y:S02]  /*4630*/  LDCU UR5, c[0x0][0x60c] ;  /* 0x0000c180ff0577ac */ /* 0x000ea40008000800 */
[----:B-1----:R-:W-:-:S04]  /*4640*/  USHF.R.U32.HI UR12, URZ, UR14, UR12 ;  /* 0x0000000eff0c7299 */ /* 0x002fc8000801160c */
[----:B------:R-:W-:-:S04]  /*4650*/  UIADD3 UR12, UPT, UPT, UR4, UR12, URZ ;  /* 0x0000000c040c7290 */ /* 0x000fc8000fffe0ff */
[----:B------:R-:W-:-:S04]  /*4660*/  USHF.R.U32.HI UR12, URZ, UR11, UR12 ;  /* 0x0000000bff0c7299 */ /* 0x000fc8000801160c */
[----:B------:R-:W-:Y:S02]  /*4670*/  UIADD3 UR11, UPT, UPT, -UR12, URZ, URZ ;  /* 0x000000ff0c0b7290 */ /* 0x000fe4000fffe1ff */
[----:B--2---:R-:W-:Y:S02]  /*4680*/  UISETP.GE.AND UP0, UPT, UR72, UR5, UPT ;  /* 0x000000054800728c */ /* 0x004fe4000bf06270 */
[----:B------:R-:W-:-:S07]  /*4690*/  UIMAD UR11, UR11, UR13, UR6 ;  /* 0x0000000d0b0b72a4 */ /* 0x000fce000f8e0206 */
[----:B----4-:R-:W-:Y:S05]  /*46a0*/  BRA.U UP0, `(.L_x_56) ;  /* 0x0000000100547547 */ /* 0x010fea000b800000 */
[----:B------:R-:W1:Y:S01]  /*46b0*/  S2UR UR4, SR_CgaCtaId ;  /* 0x00000000000479c3 */ /* 0x000e620000008800 */
[----:B------:R-:W-:Y:S01]  /*46c0*/  UMOV UR5, 0x400 ;  /* 0x0000040000057882 */ /* 0x000fe20000000000 */
[----:B------:R-:W2:Y:S01]  /*46d0*/  LDCU UR8, c[0x0][0x614] ;  /* 0x0000c280ff0877ac */ /* 0x000ea20008000800 */
[----:B------:R-:W3:Y:S01]  /*46e0*/  LDCU.64 UR6, c[0x0][0x348] ;  /* 0x00006900ff0677ac */ /* 0x000ee20008000a00 */
[----:B-1----:R-:W-:Y:S02]  /*46f0*/  ULEA UR4, UR4, UR5, 0x18 ;  /* 0x0000000504047291 */ /* 0x002fe4000f8ec0ff */
[----:B------:R-:W-:Y:S02]  /*4700*/  ULOP3.LUT UR5, URZ, UR9, URZ, 0x33, !UPT ;  /* 0x00000009ff057292 */ /* 0x000fe4000f8e33ff */
[----:B---3--:R-:W-:Y:S02]  /*4710*/  UIADD3 UR6, UP0, UPT, UR6, 0x200, URZ ;  /* 0x0000020006067890 */ /* 0x008fe4000ff1e0ff */
[----:B--2---:R-:W-:-:S02]  /*4720*/  UIADD3 UR5, UPT, UPT, UR5, UR8, URZ ;  /* 0x0000000805057290 */ /* 0x004fc4000fffe0ff */
[----:B------:R-:W-:Y:S01]  /*4730*/  UIADD3.X UR7, UPT, UPT, URZ, UR7, URZ, UP0, !UPT ;  /* 0x00000007ff077290 */ /* 0x000fe200087fe4ff */
[----:B------:R-:W1:Y:S01]  /*4740*/  SYNCS.PHASECHK.TRANS64.TRYWAIT P0, [UR4+0x1d0], RZ ;  /* 0x0001d0ffff0075a7 */ /* 0x000e620008001104 */
[----:B------:R-:W-:Y:S02]  /*4750*/  ULEA UR5, UR5, UR75, 0x1 ;  /* 0x0000004b05057291 */ /* 0x000fe4000f8e08ff */
[----:B------:R-:W-:Y:S02]  /*4760*/  UIADD3 UR8, UPT, UPT, UR4, 0x800, URZ ;  /* 0x0000080004087890 */ /* 0x000fe4000fffe0ff */
[----:B------:R-:W-:Y:S01]  /*4770*/  USHF.L.U32 UR10, UR5, 0x7, URZ ;  /* 0x00000007050a7899 */ /* 0x000fe200080006ff */
[----:B------:R-:W-:Y:S01]  /*4780*/  UMOV UR9, URZ ;  /* 0x000000ff00097c82 */ /* 0x000fe20008000000 */
[----:B-1----:R-:W-:Y:S10]  /*4790*/  @!P0 BRA `(.L_x_57) ;  /* 0x0000009400d48947 */ /* 0x002ff40003800000 */
.L_x_126:
[----:B------:R4:W-:Y:S01]  /*47a0*/  UTMASTG.4D [UR8], [UR6], desc[URZ] ;  /* 0x0000ff08060073b5 */ /* 0x0009e20008019000 */
[----:B-1----:R-:W-:Y:S01]  /*47b0*/  HFMA2 R2, -RZ, RZ, 0, 5.9604644775390625e-08 ;  /* 0x00000001ff027431 */ /* 0x002fe200000001ff */
[----:B------:R0:W-:Y:S01]  /*47c0*/  UTMACMDFLUSH ;  /* 0x00000000000079b7 */ /* 0x0001e20000000000 */
[----:B------:R-:W-:-:S04]  /*47d0*/  DEPBAR.LE SB0, 0x0 ;  /* 0x000080000000791a */ /* 0x000fc80000000000 */
[----:B------:R4:W-:Y:S01]  /*47e0*/  SYNCS.ARRIVE.TRANS64.ART0 RZ, [UR4+0x1d8], R2 ;  /* 0x0001d802ffff79a7 */ /* 0x0009e20008500004 */
[----:B------:R-:W-:Y:S01]  /*47f0*/  NOP ;  /* 0x0000000000007918 */ /* 0x000fe20000000000 */
.L_x_56:
[----:B------:R-:W-:-:S09]  /*4800*/  UISETP.GT.AND UP0, UPT, UR70, 0x3, UPT ;  /* 0x000000034600788c */ /* 0x000fd2000bf04270 */
[----:B------:R-:W-:Y:S05]  /*4810*/  BRA.U UP0, `(.L_x_58) ;  /* 0x0000007500907547 */ /* 0x000fea000b800000 */
[----:B------:R-:W-:Y:S01]  /*4820*/  NOP ;  /* 0x0000000000007918 */ /* 0x000fe20000000000 */
.L_x_59:
[----:B------:R-:W-:-:S08]  /*4830*/  NOP ;  /* 0x0000000000007918 */ /* 0x000fd00000000000 */
[----:B------:R-:W1:Y:S02]  /*4840*/  USETMAXREG.TRY_ALLOC.CTAPOOL UP0, 0xc8 ;  /* 0x000000c8000079c8 */ /* 0x000e640008000600 */
[----:B-1----:R-:W-:Y:S05]  /*4850*/  BRA.U !UP0, `(.L_x_59) ;  /* 0xfffffffd08f47547 */ /* 0x002fea000b83ffff */
[----:B------:R-:W1:Y:S01]  /*4860*/  LDCU UR4, c[0x0][0x60c] ;  /* 0x0000c180ff0477ac */ /* 0x000e620008000800 */
[----:B----4-:R-:W-:Y:S01]  /*4870*/  UMOV UR10, 0x1 ;  /* 0x00000001000a7882 */ /* 0x010fe20000000000 */
[----:B-1----:R-:W-:Y:S01]  /*4880*/  UISETP.GE.AND UP0, UPT, UR72, UR4, UPT ;  /* 0x000000044800728c */ /* 0x002fe2000bf06270 */
[----:B-----5:R-:W-:Y:S08]  /*4890*/  BAR.SYNC.DEFER_BLOCKING 0x2, 0x120 ;  /* 0x0084800000007b1d */ /* 0x020ff00000010000 */
[----:B------:R-:W-:Y:S05]  /*48a0*/  BRA.U UP0, `(.L_x_60) ;  /* 0x0000007500487547 */ /* 0x000fea000b800000 */
[----:B------:R-:W1:Y:S01]  /*48b0*/  S2UR UR4, SR_CgaCtaId ;  /* 0x00000000000479c3 */ /* 0x000e620000008800 */
[----:B------:R-:W-:Y:S01]  /*48c0*/  UMOV UR8, 0x400 ;  /* 0x0000040000087882 */ /* 0x000fe20000000000 */
[----:B--2---:R-:W-:Y:S01]  /*48d0*/  HFMA2 R2, -RZ, RZ, -0.0 , 0 ;  /* 0x80000000ff027431 */ /* 0x004fe200000001ff */
[----:B------:R-:W2:Y:S01]  /*48e0*/  LDCU UR7, c[0x0][0x654] ;  /* 0x0000ca80ff0777ac */ /* 0x000ea20008000800 */
[----:B------:R-:W4:Y:S01]  /*48f0*/  LDCU UR6, c[0x0][0x63c] ;  /* 0x0000c780ff0677ac */ /* 0x000f220008000800 */
[----:B------:R-:W5:Y:S01]  /*4900*/  LDCU UR16, c[0x0][0x38c] ;  /* 0x00007180ff1077ac */ /* 0x000f620008000800 */
[----:B------:R-:W3:Y:S01]  /*4910*/  LDCU UR15, c[0x0][0x380] ;  /* 0x00007000ff0f77ac */ /* 0x000ee20008000800 */
[----:B-1----:R-:W-:Y:S01]  /*4920*/  ULEA UR8, UR4, UR8, 0x18 ;  /* 0x0000000804087291 */ /* 0x002fe2000f8ec0ff */
[----:B------:R-:W1:Y:S08]  /*4930*/  LDCU UR4, c[0x0][0x640] ;  /* 0x0000c800ff0477ac */ /* 0x000e700008000800 */
[----:B------:R-:W3:Y:S02]  /*4940*/  SYNCS.PHASECHK.TRANS64.TRYWAIT P0, [UR8+0x1c8], R2 ;  /* 0x0001c802ff0075a7 */ /* 0x000ee40008001108 */
[----:B-1-3--:R-:W-:-:S04]  /*4950*/  UIMAD.WIDE.U32 UR4, UR72, UR4, URZ ;  /* 0x00000004480472a5 */ /* 0x00afc8000f8e00ff */
[----:B------:R-:W-:-:S04]  /*4960*/  UIADD3 UR4, UPT, UPT, -UR5, UR72, URZ ;  /* 0x0000004805047290 */ /* 0x000fc8000fffe1ff */
[----:B------:R-:W-:-:S04]  /*4970*/  USHF.R.U32.HI UR4, URZ, UR76, UR4 ;  /* 0x0000004cff047299 */ /* 0x000fc80008011604 */
[----:B------:R-:W-:Y:S01]  /*4980*/  UIADD3 UR4, UPT, UPT, UR5, UR4, URZ ;  /* 0x0000000405047290 */ /* 0x000fe2000fffe0ff */
[----:B------:R-:W1:Y:S03]  /*4990*/  LDCU UR5, c[0x0][0x634] ;  /* 0x0000c680ff0577ac */ /* 0x000e660008000800 */
[----:B------:R-:W-:-:S04]  /*49a0*/  USHF.R.U32.HI UR4, URZ, UR77, UR4 ;  /* 0x0000004dff047299 */ /* 0x000fc80008011604 */
[----:B--2---:R-:W-:Y:S02]  /*49b0*/  UISETP.GE.AND UP0, UPT, UR4, UR7, UPT ;  /* 0x000000070400728c */ /* 0x004fe4000bf06270 */
[----:B------:R-:W-:-:S04]  /*49c0*/  UIADD3 UR4, UPT, UPT, -UR4, URZ, URZ ;  /* 0x000000ff04047290 */ /* 0x000fc8000fffe1ff */
[----:B----4-:R-:W-:-:S05]  /*49d0*/  UIMAD UR6, UR4, UR6, UR72 ;  /* 0x00000006040672a4 */ /* 0x010fca000f8e0248 */
[----:B-1----:R-:W1:Y:S02]  /*49e0*/  @UP0 LDCU UR5, c[0x0][0x64c] ;  /* 0x0000c980ff0507ac */ /* 0x002e640008000800 */
[----:B-1---5:R-:W-:Y:S05]  /*49f0*/  @!P0 BRA `(.L_x_61) ;  /* 0x0000009400548947 */ /* 0x022fea0003800000 */
.L_x_128:
[----:B------:R-:W2:Y:S01]  /*4a00*/  LDCU.U8 UR7, c[0x0][0x650] ;  /* 0x0000ca00ff0777ac */ /* 0x000ea20008000000 */
[----:B------:R-:W3:Y:S01]  /*4a10*/  SYNCS.PHASECHK.TRANS64.TRYWAIT P0, [UR8+0x190], RZ ;  /* 0x000190ffff0075a7 */ /* 0x000ee20008001108 */
[C---:B------:R-:W-:Y:S01]  /*4a20*/  IMAD.U32 R3, R0.reuse, 0x10000, RZ ;  /* 0x0001000000037824 */ /* 0x040fe200078e00ff */
[----:B-1----:R-:W-:Y:S01]  /*4a30*/  LOP3.LUT R2, R0, 0x7f, RZ, 0xc0, !PT ;  /* 0x0000007f00027812 */ /* 0x002fe200078ec0ff */
[----:B------:R-:W2:Y:S01]  /*4a40*/  LDCU.U8 UR4, c[0x0][0x638] ;  /* 0x0000c700ff0477ac */ /* 0x000ea20008000000 */
[----:B------:R-:W-:Y:S02]  /*4a50*/  MOV R37, UR15 ;  /* 0x0000000f00257c02 */ /* 0x000fe40008000f00 */
[----:B------:R-:W-:Y:S01]  /*4a60*/  LOP3.LUT R3, R3, 0x600000, RZ, 0xc0, !PT ;  /* 0x0060000003037812 */ /* 0x000fe200078ec0ff */
[----:B------:R-:W1:Y:S01]  /*4a70*/  LDCU.U8 UR9, c[0x0][0x639] ;  /* 0x0000c720ff0977ac */ /* 0x000e620008000000 */
[----:B------:R-:W1:Y:S01]  /*4a80*/  LDCU.U8 UR10, c[0x0][0x651] ;  /* 0x0000ca20ff0a77ac */ /* 0x000e620008000000 */
[----:B------:R-:W4:Y:S01]  /*4a90*/  LDCU UR14, c[0x0][0x614] ;  /* 0x0000c280ff0e77ac */ /* 0x000f220008000800 */
[----:B------:R-:W-:Y:S01]  /*4aa0*/  UMOV UR18, 0x0 ;  /* 0x0000000000127882 */ /* 0x000fe20000000000 */
[----:B------:R-:W-:Y:S01]  /*4ab0*/  UMOV UR19, 0x1 ;  /* 0x0000000100137882 */ /* 0x000fe20000000000 */
[----:B--2---:R-:W-:-:S02]  /*4ac0*/  USEL UR7, UR4, UR7, !UP0 ;  /* 0x0000000704077287 */ /* 0x004fc4000c000000 */
[----:B------:R-:W-:Y:S02]  /*4ad0*/  UIMAD.WIDE.U32 UR4, UR6, UR5, URZ ;  /* 0x00000005060472a5 */ /* 0x000fe4000f8e00ff */
[----:B------:R-:W-:Y:S02]  /*4ae0*/  ULOP3.LUT UR7, UR7, 0xff, URZ, 0xc0, !UPT ;  /* 0x000000ff07077892 */ /* 0x000fe4000f8ec0ff */
[----:B------:R-:W-:Y:S02]  /*4af0*/  UIADD3 UR4, UPT, UPT, UR6, -UR5, URZ ;  /* 0x8000000506047290 */ /* 0x000fe4000fffe0ff */
[----:B-1----:R-:W-:Y:S02]  /*4b00*/  USEL UR6, UR9, UR10, !UP0 ;  /* 0x0000000a09067287 */ /* 0x002fe4000c000000 */
[----:B------:R-:W-:Y:S02]  /*4b10*/  USHF.R.U32.HI UR4, URZ, UR7, UR4 ;  /* 0x00000007ff047299 */ /* 0x000fe40008011604 */
[----:B------:R-:W-:-:S02]  /*4b20*/  ULOP3.LUT UR6, UR6, 0xff, URZ, 0xc0, !UPT ;  /* 0x000000ff06067892 */ /* 0x000fc4000f8ec0ff */
[----:B------:R-:W-:Y:S02]  /*4b30*/  UIADD3 UR4, UPT, UPT, UR5, UR4, URZ ;  /* 0x0000000405047290 */ /* 0x000fe4000fffe0ff */
[----:B------:R-:W-:Y:S02]  /*4b40*/  UIADD3 UR7, UPT, UPT, UR16, -UR15, URZ ;  /* 0x8000000f10077290 */ /* 0x000fe4000fffe0ff */
[----:B------:R-:W-:Y:S02]  /*4b50*/  USHF.R.U32.HI UR11, URZ, UR6, UR4 ;  /* 0x00000006ff0b7299 */ /* 0x000fe40008011604 */
[----:B------:R-:W-:Y:S02]  /*4b60*/  UIADD3 UR9, UPT, UPT, UR16, -0x1, URZ ;  /* 0xffffffff10097890 */ /* 0x000fe4000fffe0ff */
[----:B----4-:R-:W-:Y:S02]  /*4b70*/  UIADD3 UR4, UPT, UPT, -UR11, UR14, URZ ;  /* 0x0000000e0b047290 */ /* 0x010fe4000fffe1ff */
[----:B------:R-:W-:-:S02]  /*4b80*/  UIADD3 UR5, UPT, UPT, -UR16, URZ, URZ ;  /* 0x000000ff10057290 */ /* 0x000fc4000fffe1ff */
[----:B------:R-:W-:Y:S02]  /*4b90*/  ULEA UR10, UR4, UR7, 0x7 ;  /* 0x00000007040a7291 */ /* 0x000fe4000f8e38ff */
[----:B------:R-:W-:Y:S02]  /*4ba0*/  USHF.R.S32.HI UR4, URZ, 0x1f, UR9 ;  /* 0x0000001fff047899 */ /* 0x000fe40008011409 */
[----:B------:R-:W-:Y:S02]  /*4bb0*/  USHF.R.S32.HI UR5, URZ, 0x1f, UR5 ;  /* 0x0000001fff057899 */ /* 0x000fe40008011405 */
[----:B------:R-:W-:Y:S02]  /*4bc0*/  UIADD3 UR6, UPT, UPT, -UR10, URZ, URZ ;  /* 0x000000ff0a067290 */ /* 0x000fe4000fffe1ff */
[----:B------:R-:W-:Y:S02]  /*4bd0*/  ULEA.HI UR9, UR4, UR9, URZ, 0x7 ;  /* 0x0000000904097291 */ /* 0x000fe4000f8f38ff */
[----:B------:R-:W-:-:S02]  /*4be0*/  ULEA.HI UR7, UR5, -UR16, URZ, 0x7 ;  /* 0x8000001005077291 */ /* 0x000fc4000f8f38ff */
[----:B------:R-:W-:Y:S02]  /*4bf0*/  USHF.R.S32.HI UR4, URZ, 0x1f, UR6 ;  /* 0x0000001fff047899 */ /* 0x000fe40008011406 */
[----:B------:R-:W-:Y:S02]  /*4c00*/  UIADD3 UR5, UPT, UPT, UR10, -0x1, URZ ;  /* 0xffffffff0a057890 */ /* 0x000fe4000fffe0ff */
[----:B------:R-:W-:Y:S02]  /*4c10*/  UISETP.GT.AND UP0, UPT, UR16, URZ, UPT ;  /* 0x000000ff1000728c */ /* 0x000fe4000bf04270 */
[----:B------:R-:W-:Y:S02]  /*4c20*/  ULEA.HI UR4, UR4, -UR10, URZ, 0x7 ;  /* 0x8000000a04047291 */ /* 0x000fe4000f8f38ff */
[----:B------:R-:W-:Y:S02]  /*4c30*/  USHF.R.S32.HI UR6, URZ, 0x1f, UR5 ;  /* 0x0000001fff067899 */ /* 0x000fe40008011405 */
[----:B------:R-:W-:-:S02]  /*4c40*/  USHF.R.S32.HI UR4, URZ, 0x7, UR4 ;  /* 0x00000007ff047899 */ /* 0x000fc40008011404 */
[----:B------:R-:W-:Y:S02]  /*4c50*/  USHF.R.S32.HI UR7, URZ, 0x7, UR7 ;  /* 0x00000007ff077899 */ /* 0x000fe40008011407 */
[----:B------:R-:W-:Y:S02]  /*4c60*/  UISETP.GT.AND UP1, UPT, UR10, URZ, UPT ;  /* 0x000000ff0a00728c */ /* 0x000fe4000bf24270 */
[----:B------:R-:W-:Y:S02]  /*4c70*/  ULEA.HI UR5, UR6, UR5, URZ, 0x7 ;  /* 0x0000000506057291 */ /* 0x000fe4000f8f38ff */
[----:B------:R-:W-:Y:S02]  /*4c80*/  UIADD3 UR6, UPT, UPT, -UR4, URZ, URZ ;  /* 0x000000ff04067290 */ /* 0x000fe4000fffe1ff */
[----:B------:R-:W-:Y:S02]  /*4c90*/  @UP0 UIMAD.WIDE UR12, UR9, 0x2000000, UR18 ;  /* 0x02000000090c08a5 */ /* 0x000fe4000f8e0212 */
[----:B------:R-:W-:-:S02]  /*4ca0*/  ULEA.HI.SX32 UR5, UR5, 0x1, 0x19 ;  /* 0x0000000105057891 */ /* 0x000fc4000f8fcaff */
[----:B------:R-:W-:-:S05]  /*4cb0*/  UIADD3 UR4, UPT, UPT, -UR7, URZ, URZ ;  /* 0x000000ff07047290 */ /* 0x000fca000fffe1ff */
[----:B------:R-:W-:Y:S01]  /*4cc0*/  @!UP1 UMOV UR5, UR6 ;  /* 0x0000000600059c82 */ /* 0x000fe20008000000 */
[----:B------:R-:W-:Y:S01]  /*4cd0*/  R2UR UR6, R3 ;  /* 0x00000000030672ca */ /* 0x000fe200000e0000 */
[----:B------:R-:W-:Y:S02]  /*4ce0*/  @UP0 UMOV UR4, UR13 ;  /* 0x0000000d00040c82 */ /* 0x000fe40008000000 */
[----:B------:R-:W-:-:S04]  /*4cf0*/  UISETP.LT.AND UP0, UPT, UR5, UR4, UPT ;  /* 0x000000040500728c */ /* 0x000fc8000bf01270 */
[----:B------:R-:W-:Y:S02]  /*4d00*/  USEL UR12, UR5, UR4, UP0 ;  /* 0x00000004050c7287 */ /* 0x000fe40008000000 */
[----:B------:R-:W-:Y:S02]  /*4d10*/  USHF.L.U32 UR5, UR72, 0x7, URZ ;  /* 0x0000000748057899 */ /* 0x000fe400080006ff */
[----:B------:R-:W-:Y:S02]  /*4d20*/  UIADD3 UR18, UPT, UPT, UR12, -0x1, URZ ;  /* 0xffffffff0c127890 */ /* 0x000fe4000fffe0ff */
[----:B------:R-:W-:Y:S02]  /*4d30*/  ULOP3.LUT UR4, URZ, UR11, URZ, 0x33, !UPT ;  /* 0x0000000bff047292 */ /* 0x000fe4000f8e33ff */
[----:B------:R-:W-:Y:S01]  /*4d40*/  UISETP.LT.AND UP0, UPT, URZ, UR18, UPT ;  /* 0x00000012ff00728c */ /* 0x000fe2000bf01270 */
[----:B------:R-:W-:Y:S01]  /*4d50*/  IMAD.U32 R5, RZ, RZ, UR5 ;  /* 0x00000005ff057e24 */ /* 0x000fe2000f8e00ff */
[----:B------:R-:W-:-:S02]  /*4d60*/  UIADD3 UR4, UPT, UPT, UR4, UR14, URZ ;  /* 0x0000000e04047290 */ /* 0x000fc4000fffe0ff */
[----:B------:R-:W-:Y:S02]  /*4d70*/  USEL UR5, URZ, UR18, !UP0 ;  /* 0x00000012ff057287 */ /* 0x000fe4000c000000 */
[----:B------:R-:W-:Y:S02]  /*4d80*/  LOP3.LUT R5, R2, 0x80, R5, 0xf8, !PT ;  /* 0x0000008002057812 */ /* 0x000fe400078ef805 */
[----:B------:R-:W-:Y:S01]  /*4d90*/  MOV R154, UR4 ;  /* 0x00000004009a7c02 */ /* 0x000fe20008000f00 */
[----:B------:R-:W-:-:S04]  /*4da0*/  UIMAD UR4, UR5, -0x80, UR16 ;  /* 0xffffff80050478a4 */ /* 0x000fc8000f8e0210 */
[----:B------:R-:W-:Y:S01]  /*4db0*/  IMAD R154, R154, 0x100, R5 ;  /* 0x000001009a9a7824 */ /* 0x000fe200078e0205 */
[----:B---3--:R-:W-:Y:S07]  /*4dc0*/  @!P0 BRA `(.L_x_62) ;  /* 0x0000009000808947 */ /* 0x008fee0003800000 */
.L_x_130:
[----:B-1----:R-:W-:Y:S01]  /*4dd0*/  IMAD.U32 R2, RZ, RZ, UR4 ;  /* 0x00000004ff027e24 */ /* 0x002fe2000f8e00ff */
[----:B------:R-:W-:Y:S01]  /*4de0*/  IADD3 R37, PT, PT, -R37, UR4, R154 ;  /* 0x0000000425257c10 */ /* 0x000fe2000fffe19a */
[----:B------:R-:W1:Y:S01]  /*4df0*/  LDTM.x32 R4, tmem[UR6] ;  /* 0x00000006000479ee */ /* 0x000e6200082c0000 */
[----:B------:R-:W-:Y:S01]  /*4e00*/  LOP3.LUT R84, R3, 0x20, RZ, 0xfc, !PT ;  /* 0x0000002003547812 */ /* 0x000fe200078efcff */
[----:B------:R-:W-:Y:S01]  /*4e10*/  USHF.R.S32.HI UR5, URZ, 0x1f, UR70 ;  /* 0x0000001fff057899 */ /* 0x000fe20008011446 */
[----:B------:R-:W-:Y:S02]  /*4e20*/  VIADDMNMX R2, R37, 0x1, R2, PT ;  /* 0x0000000125027846 */ /* 0x000fe40003800102 */
[----:B------:R-:W-:Y:S01]  /*4e30*/  R2UR UR4, R84 ;  /* 0x00000000540472ca */ /* 0x000fe200000e0000 */
[----:B------:R-:W-:Y:S01]  /*4e40*/  ULEA.HI UR5, UR5, UR70, URZ, 0x2 ;  /* 0x0000004605057291 */ /* 0x000fe2000f8f10ff */
[C---:B------:R-:W-:Y:S01]  /*4e50*/  LOP3.LUT R85, R3.reuse, 0x40, RZ, 0xfc, !PT ;  /* 0x0000004003557812 */ /* 0x040fe200078efcff */
[----:B------:R-:W-:Y:S01]  /*4e60*/  IMAD.MOV R87, RZ, RZ, -R2 ;  /* 0x000000ffff577224 */ /* 0x000fe200078e0a02 */
[C---:B------:R-:W-:Y:S01]  /*4e70*/  LOP3.LUT R86, R3.reuse, 0x60, RZ, 0xfc, !PT ;  /* 0x0000006003567812 */ /* 0x040fe200078efcff */
[----:B------:R-:W-:Y:S01]  /*4e80*/  IMAD.MOV.U32 R2, RZ, RZ, -0x1 ;  /* 0xffffffffff027424 */ /* 0x000fe200078e00ff */
[----:B------:R-:W-:Y:S01]  /*4e90*/  ULOP3.LUT UR5, UR5, 0xfffffffc, URZ, 0xc0, !UPT ;  /* 0xfffffffc05057892 */ /* 0x000fe2000f8ec0ff */
[----:B------:R-:W-:-:S02]  /*4ea0*/  LOP3.LUT R164, R3, 0x70, RZ, 0xfc, !PT ;  /* 0x0000007003a47812 */ /* 0x000fc400078efcff */
[C---:B------:R-:W-:Y:S01]  /*4eb0*/  VIADDMNMX R37, R87.reuse, 0x20, RZ, !PT ;  /* 0x0000002057257846 */ /* 0x040fe200078001ff */
[----:B------:R-:W-:Y:S01]  /*4ec0*/  UIADD3 UR14, UPT, UPT, UR70, 0x3, -UR5 ;  /* 0x00000003460e7890 */ /* 0x000fe2000fffe805 */
[----:B------:R-:W-:Y:S02]  /*4ed0*/  VIADDMNMX R141, R87, 0x60, RZ, !PT ;  /* 0x00000060578d7846 */ /* 0x000fe400078001ff */
[--C-:B------:R-:W-:Y:S01]  /*4ee0*/  SHF.R.U32.HI R36, RZ, R37, R2.reuse ;  /* 0x00000025ff247219 */ /* 0x100fe20000011602 */
[----:B------:R-:W2:Y:S01]  /*4ef0*/  LDTM.x32 R52, tmem[UR4] ;  /* 0x00000004003479ee */ /* 0x000ea200082c0000 */
[----:B------:R-:W-:Y:S02]  /*4f00*/  R2UR UR4, R85 ;  /* 0x00000000550472ca */ /* 0x000fe400000e0000 */
[----:B------:R-:W-:Y:S02]  /*4f10*/  R2P PR, R36, 0x7e ;  /* 0x0000007e24007804 */ /* 0x000fe40000000000 */
[----:B------:R-:W-:-:S02]  /*4f20*/  SHF.R.U32.HI R141, RZ, R141, R2 ;  /* 0x0000008dff8d7219 */ /* 0x000fc40000011602 */
[----:B------:R-:W-:Y:S02]  /*4f30*/  R2UR UR5, R85 ;  /* 0x00000000550572ca */ /* 0x000fe400000e0000 */
[----:B-1----:R-:W-:Y:S02]  /*4f40*/  SEL R99, R5, 0xff800000, P1 ;  /* 0xff80000005637807 */ /* 0x002fe40000800000 */
[----:B------:R-:W-:Y:S02]  /*4f50*/  SEL R88, R6, 0xff800000, P2 ;  /* 0xff80000006587807 */ /* 0x000fe40001000000 */
[----:B------:R-:W-:Y:S02]  /*4f60*/  SEL R89, R7, 0xff800000, P3 ;  /* 0xff80000007597807 */ /* 0x000fe40001800000 */
[----:B------:R-:W-:Y:S02]  /*4f70*/  SEL R90, R8, 0xff800000, P4 ;  /* 0xff800000085a7807 */ /* 0x000fe40002000000 */
[----:B------:R-:W-:-:S02]  /*4f80*/  SEL R91, R9, 0xff800000, P5 ;  /* 0xff800000095b7807 */ /* 0x000fc40002800000 */
[----:B------:R-:W-:Y:S02]  /*4f90*/  SEL R102, R10, 0xff800000, P6 ;  /* 0xff8000000a667807 */ /* 0x000fe40003000000 */
[C---:B------:R-:W-:Y:S02]  /*4fa0*/  R2P PR, R36.reuse.B1, 0x7f ;  /* 0x0000007f24007804 */ /* 0x040fe40000001000 */
[----:B------:R-:W-:-:S03]  /*4fb0*/  LOP3.LUT R5, R36, 0x1, RZ, 0xc0, !PT ;  /* 0x0000000124057812 */ /* 0x000fc600078ec0ff */
[----:B------:R-:W-:Y:S02]  /*4fc0*/  SEL R92, R12, 0xff800000, P0 ;  /* 0xff8000000c5c7807 */ /* 0x000fe40000000000 */
[----:B------:R-:W-:Y:S02]  /*4fd0*/  SEL R93, R13, 0xff800000, P1 ;  /* 0xff8000000d5d7807 */ /* 0x000fe40000800000 */
[----:B------:R-:W-:Y:S02]  /*4fe0*/  SEL R94, R14, 0xff800000, P2 ;  /* 0xff8000000e5e7807 */ /* 0x000fe40001000000 */
[----:B------:R-:W-:Y:S02]  /*4ff0*/  SEL R95, R15, 0xff800000, P3 ;  /* 0xff8000000f5f7807 */ /* 0x000fe40001800000 */
[----:B------:R-:W-:Y:S02]  /*5000*/  SEL R96, R16, 0xff800000, P4 ;  /* 0xff80000010607807 */ /* 0x000fe40002000000 */
[----:B------:R-:W-:-:S02]  /*5010*/  SEL R97, R17, 0xff800000, P5 ;  /* 0xff80000011617807 */ /* 0x000fc40002800000 */
[----:B------:R-:W-:Y:S02]  /*5020*/  SEL R108, R18, 0xff800000, P6 ;  /* 0xff800000126c7807 */ /* 0x000fe40003000000 */
[----:B------:R-:W-:-:S05]  /*5030*/  R2P PR, R36.B2, 0x7f ;  /* 0x0000007f24007804 */ /* 0x000fca0000002000 */
        /* <DEDUP_REMOVED lines=9> */
[----:B------:R-:W-:Y:S02]  /*50d0*/  ISETP.NE.U32.AND P0, PT, R5, 0x1, PT ;  /* 0x000000010500780c */ /* 0x000fe40003f05070 */
[----:B------:R-:W-:Y:S02]  /*50e0*/  SEL R111, R29, 0xff800000, P1 ;  /* 0xff8000001d6f7807 */ /* 0x000fe40000800000 */
[----:B------:R-:W-:Y:S02]  /*50f0*/  LOP3.LUT P1, RZ, R36, 0x80, RZ, 0xc0, !PT ;  /* 0x0000008024ff7812 */ /* 0x000fe4000782c0ff */
[----:B------:R-:W-:Y:S02]  /*5100*/  SEL R98, R4, 0xff800000, !P0 ;  /* 0xff80000004627807 */ /* 0x000fe40004000000 */
[----:B------:R-:W-:-:S02]  /*5110*/  LOP3.LUT P0, RZ, R36, 0x8000, RZ, 0xc0, !PT ;  /* 0x0000800024ff7812 */ /* 0x000fc4000780c0ff */
[----:B------:R-:W-:Y:S02]  /*5120*/  VIADDMNMX R5, R87, 0x40, RZ, !PT ;  /* 0x0000004057057846 */ /* 0x000fe400078001ff */
[----:B------:R-:W-:Y:S02]  /*5130*/  SEL R103, R11, 0xff800000, P1 ;  /* 0xff8000000b677807 */ /* 0x000fe40000800000 */
[C---:B------:R-:W-:Y:S02]  /*5140*/  LOP3.LUT P1, RZ, R36.reuse, 0x800000, RZ, 0xc0, !PT ;  /* 0x0080000024ff7812 */ /* 0x040fe4000782c0ff */
[----:B------:R-:W-:Y:S02]  /*5150*/  SEL R109, R19, 0xff800000, P0 ;  /* 0xff800000136d7807 */ /* 0x000fe40000000000 */
[----:B------:R-:W-:Y:S02]  /*5160*/  ISETP.GT.AND P0, PT, R36, -0x1, PT ;  /* 0xffffffff2400780c */ /* 0x000fe40003f04270 */
[----:B------:R-:W-:-:S02]  /*5170*/  SHF.R.U32.HI R4, RZ, R5, R2 ;  /* 0x00000005ff047219 */ /* 0x000fc40000011602 */
[----:B------:R-:W-:Y:S02]  /*5180*/  SEL R113, R27, 0xff800000, P1 ;  /* 0xff8000001b717807 */ /* 0x000fe40000800000 */
[----:B------:R-:W-:Y:S02]  /*5190*/  SEL R114, R30, 0xff800000, P2 ;  /* 0xff8000001e727807 */ /* 0x000fe40001000000 */
[----:B------:R-:W-:Y:S02]  /*51a0*/  SEL R115, R31, 0xff800000, P3 ;  /* 0xff8000001f737807 */ /* 0x000fe40001800000 */
[----:B------:R-:W-:Y:S02]  /*51b0*/  SEL R116, R32, 0xff800000, P4 ;  /* 0xff80000020747807 */ /* 0x000fe40002000000 */
[----:B------:R-:W-:Y:S02]  /*51c0*/  SEL R117, R33, 0xff800000, P5 ;  /* 0xff80000021757807 */ /* 0x000fe40002800000 */
[----:B------:R-:W-:-:S02]  /*51d0*/  SEL R118, R34, 0xff800000, P6 ;  /* 0xff80000022767807 */ /* 0x000fc40003000000 */
[----:B------:R-:W-:Y:S02]  /*51e0*/  R2P PR, R4, 0x7e ;  /* 0x0000007e04007804 */ /* 0x000fe40000000000 */
[----:B------:R-:W-:Y:S02]  /*51f0*/  SEL R119, R35, 0xff800000, !P0 ;  /* 0xff80000023777807 */ /* 0x000fe40004000000 */
[----:B------:R-:W1:Y:S01]  /*5200*/  LDTM.x32 R20, tmem[UR4] ;  /* 0x00000004001479ee */ /* 0x000e6200082c0000 */
[----:B--2---:R-:W-:Y:S02]  /*5210*/  SEL R53, R53, 0xff800000, P1 ;  /* 0xff80000035357807 */ /* 0x004fe40000800000 */
[----:B------:R-:W-:Y:S02]  /*5220*/  SEL R54, R54, 0xff800000, P2 ;  /* 0xff80000036367807 */ /* 0x000fe40001000000 */
[----:B------:R-:W-:Y:S02]  /*5230*/  SEL R55, R55, 0xff800000, P3 ;  /* 0xff80000037377807 */ /* 0x000fe40001800000 */
[----:B------:R-:W-:-:S02]  /*5240*/  SEL R56, R56, 0xff800000, P4 ;  /* 0xff80000038387807 */ /* 0x000fc40002000000 */
[----:B------:R-:W-:Y:S02]  /*5250*/  SEL R57, R57, 0xff800000, P5 ;  /* 0xff80000039397807 */ /* 0x000fe40002800000 */
[----:B------:R-:W-:Y:S02]  /*5260*/  SEL R58, R58, 0xff800000, P6 ;  /* 0xff8000003a3a7807 */ /* 0x000fe40003000000 */
[C---:B------:R-:W-:Y:S02]  /*5270*/  R2P PR, R4.reuse.B1, 0x7f ;  /* 0x0000007f04007804 */ /* 0x040fe40000001000 */
[----:B------:R-:W-:Y:S02]  /*5280*/  LOP3.LUT R5, R4, 0x1, RZ, 0xc0, !PT ;  /* 0x0000000104057812 */ /* 0x000fe400078ec0ff */
[----:B------:R-:W-:Y:S02]  /*5290*/  R2UR UR4, R86 ;  /* 0x00000000560472ca */ /* 0x000fe400000e0000 */
[----:B------:R-:W-:-:S02]  /*52a0*/  SEL R60, R60, 0xff800000, P0 ;  /* 0xff8000003c3c7807 */ /* 0x000fc40000000000 */
[----:B------:R-:W-:Y:S02]  /*52b0*/  SEL R61, R61, 0xff800000, P1 ;  /* 0xff8000003d3d7807 */ /* 0x000fe40000800000 */
[----:B------:R-:W-:Y:S02]  /*52c0*/  SEL R62, R62, 0xff800000, P2 ;  /* 0xff8000003e3e7807 */ /* 0x000fe40001000000 */
[----:B------:R-:W-:Y:S02]  /*52d0*/  SEL R63, R63, 0xff800000, P3 ;  /* 0xff8000003f3f7807 */ /* 0x000fe40001800000 */
[----:B------:R-:W-:Y:S02]  /*52e0*/  SEL R64, R64, 0xff800000, P4 ;  /* 0xff80000040407807 */ /* 0x000fe40002000000 */
[----:B------:R-:W-:Y:S02]  /*52f0*/  SEL R65, R65, 0xff800000, P5 ;  /* 0xff80000041417807 */ /* 0x000fe40002800000 */
[----:B------:R-:W-:-:S02]  /*5300*/  SEL R66, R66, 0xff800000, P6 ;  /* 0xff80000042427807 */ /* 0x000fc40003000000 */
[----:B------:R-:W-:Y:S02]  /*5310*/  R2P PR, R4.B2, 0x7f ;  /* 0x0000007f04007804 */ /* 0x000fe40000002000 */
[----:B------:R-:W-:-:S03]  /*5320*/  VIADDMNMX R87, R87, 0x80, RZ, !PT ;  /* 0x0000008057577846 */ /* 0x000fc600078001ff */
[----:B------:R-:W-:Y:S02]  /*5330*/  SEL R68, R68, 0xff800000, P0 ;  /* 0xff80000044447807 */ /* 0x000fe40000000000 */
[----:B------:R-:W-:Y:S02]  /*5340*/  SEL R69, R69, 0xff800000, P1 ;  /* 0xff80000045457807 */ /* 0x000fe40000800000 */
[----:B------:R-:W-:Y:S02]  /*5350*/  SEL R70, R70, 0xff800000, P2 ;  /* 0xff80000046467807 */ /* 0x000fe40001000000 */
[----:B------:R-:W-:Y:S02]  /*5360*/  SEL R71, R71, 0xff800000, P3 ;  /* 0xff80000047477807 */ /* 0x000fe40001800000 */
[----:B------:R-:W-:Y:S02]  /*5370*/  SEL R72, R72, 0xff800000, P4 ;  /* 0xff80000048487807 */ /* 0x000fe40002000000 */
[----:B------:R-:W-:-:S02]  /*5380*/  SEL R73, R73, 0xff800000, P5 ;  /* 0xff80000049497807 */ /* 0x000fc40002800000 */
[----:B------:R-:W-:Y:S02]  /*5390*/  SEL R74, R74, 0xff800000, P6 ;  /* 0xff8000004a4a7807 */ /* 0x000fe40003000000 */
[----:B------:R-:W-:Y:S02]  /*53a0*/  R2P PR, R4.B3, 0x7f ;  /* 0x0000007f04007804 */ /* 0x000fe40000003000 */
[----:B------:R-:W-:Y:S02]  /*53b0*/  SHF.R.U32.HI R2, RZ, R87, R2 ;  /* 0x00000057ff027219 */ /* 0x000fe40000011602 */
[----:B------:R-:W-:Y:S02]  /*53c0*/  LOP3.LUT R87, R3, 0x50, RZ, 0xfc, !PT ;  /* 0x0000005003577812 */ /* 0x000fe400078efcff */
[----:B------:R-:W-:Y:S02]  /*53d0*/  SEL R76, R76, 0xff800000, P0 ;  /* 0xff8000004c4c7807 */ /* 0x000fe40000000000 */
[----:B------:R-:W-:-:S02]  /*53e0*/  ISETP.NE.U32.AND P0, PT, R5, 0x1, PT ;  /* 0x000000010500780c */ /* 0x000fc40003f05070 */
[----:B------:R-:W-:Y:S02]  /*53f0*/  SEL R77, R77, 0xff800000, P1 ;  /* 0xff8000004d4d7807 */ /* 0x000fe40000800000 */
[----:B------:R-:W-:Y:S02]  /*5400*/  LOP3.LUT P1, RZ, R4, 0x80, RZ, 0xc0, !PT ;  /* 0x0000008004ff7812 */ /* 0x000fe4000782c0ff */
[----:B------:R-:W-:Y:S02]  /*5410*/  SEL R52, R52, 0xff800000, !P0 ;  /* 0xff80000034347807 */ /* 0x000fe40004000000 */
[C---:B------:R-:W-:Y:S02]  /*5420*/  LOP3.LUT P0, RZ, R4.reuse, 0x8000, RZ, 0xc0, !PT ;  /* 0x0000800004ff7812 */ /* 0x040fe4000780c0ff */
[----:B------:R-:W-:Y:S02]  /*5430*/  SEL R59, R59, 0xff800000, P1 ;  /* 0xff8000003b3b7807 */ /* 0x000fe40000800000 */
[----:B------:R-:W-:-:S02]  /*5440*/  LOP3.LUT P1, RZ, R4, 0x800000, RZ, 0xc0, !PT ;  /* 0x0080000004ff7812 */ /* 0x000fc4000782c0ff */
[----:B------:R-:W-:Y:S02]  /*5450*/  SEL R67, R67, 0xff800000, P0 ;  /* 0xff80000043437807 */ /* 0x000fe40000000000 */
[----:B------:R-:W-:Y:S02]  /*5460*/  ISETP.GT.AND P0, PT, R4, -0x1, PT ;  /* 0xffffffff0400780c */ /* 0x000fe40003f04270 */
[----:B------:R-:W-:Y:S02]  /*5470*/  SEL R75, R75, 0xff800000, P1 ;  /* 0xff8000004b4b7807 */ /* 0x000fe40000800000 */
[----:B------:R-:W-:Y:S02]  /*5480*/  SEL R78, R78, 0xff800000, P2 ;  /* 0xff8000004e4e7807 */ /* 0x000fe40001000000 */
[----:B------:R-:W-:Y:S02]  /*5490*/  SEL R79, R79, 0xff800000, P3 ;  /* 0xff8000004f4f7807 */ /* 0x000fe40001800000 */
[----:B------:R-:W-:-:S02]  /*54a0*/  SEL R80, R80, 0xff800000, P4 ;  /* 0xff80000050507807 */ /* 0x000fc40002000000 */
[----:B------:R-:W-:Y:S02]  /*54b0*/  SEL R81, R81, 0xff800000, P5 ;  /* 0xff80000051517807 */ /* 0x000fe40002800000 */
[----:B------:R-:W-:Y:S02]  /*54c0*/  SEL R82, R82, 0xff800000, P6 ;  /* 0xff80000052527807 */ /* 0x000fe40003000000 */
[----:B------:R-:W-:Y:S02]  /*54d0*/  R2P PR, R141, 0x7e ;  /* 0x0000007e8d007804 */ /* 0x000fe40000000000 */
[----:B------:R-:W-:Y:S02]  /*54e0*/  SEL R83, R83, 0xff800000, !P0 ;  /* 0xff80000053537807 */ /* 0x000fe40004000000 */
[----:B------:R-:W-:Y:S02]  /*54f0*/  LOP3.LUT R4, R141, 0x1, RZ, 0xc0, !PT ;  /* 0x000000018d047812 */ /* 0x000fe400078ec0ff */
[----:B-1----:R-:W-:-:S02]  /*5500*/  SEL R127, R21, 0xff800000, P1 ;  /* 0xff800000157f7807 */ /* 0x002fc40000800000 */
[----:B------:R-:W-:Y:S02]  /*5510*/  SEL R120, R22, 0xff800000, P2 ;  /* 0xff80000016787807 */ /* 0x000fe40001000000 */
[----:B------:R-:W-:Y:S02]  /*5520*/  SEL R121, R23, 0xff800000, P3 ;  /* 0xff80000017797807 */ /* 0x000fe40001800000 */
[----:B------:R-:W-:Y:S02]  /*5530*/  SEL R122, R24, 0xff800000, P4 ;  /* 0xff800000187a7807 */ /* 0x000fe40002000000 */
[----:B------:R-:W-:Y:S02]  /*5540*/  SEL R123, R25, 0xff800000, P5 ;  /* 0xff800000197b7807 */ /* 0x000fe40002800000 */
        /* <DEDUP_REMOVED lines=13> */
[----:B------:R-:W-:Y:S02]  /*5620*/  SEL R126, R20, 0xff800000, !P0 ;  /* 0xff800000147e7807 */ /* 0x000fe40004000000 */
[----:B------:R-:W-:Y:S02]  /*5630*/  LOP3.LUT P0, RZ, R141, 0x80, RZ, 0xc0, !PT ;  /* 0x000000808dff7812 */ /* 0x000fe4000780c0ff */
[----:B------:R-:W-:-:S02]  /*5640*/  SEL R38, R38, 0xff800000, P2 ;  /* 0xff80000026267807 */ /* 0x000fc40001000000 */
[----:B------:R-:W-:Y:S02]  /*5650*/  SEL R131, R27, 0xff800000, P0 ;  /* 0xff8000001b837807 */ /* 0x000fe40000000000 */
[----:B------:R-:W-:Y:S02]  /*5660*/  LOP3.LUT P0, RZ, R141, 0x8000, RZ, 0xc0, !PT ;  /* 0x000080008dff7812 */ /* 0x000fe4000780c0ff */
[----:B------:R-:W-:Y:S02]  /*5670*/  SEL R39, R39, 0xff800000, P3 ;  /* 0xff80000027277807 */ /* 0x000fe40001800000 */
[----:B------:R-:W-:Y:S02]  /*5680*/  SEL R135, R35, 0xff800000, P0 ;  /* 0xff80000023877807 */ /* 0x000fe40000000000 */
[----:B------:R-:W1:Y:S01]  /*5690*/  LDTM.x32 R4, tmem[UR4] ;  /* 0x00000004000479ee */ /* 0x000e6200082c0000 */
[----:B------:R-:W-:Y:S01]  /*56a0*/  LOP3.LUT P0, RZ, R141, 0x800000, RZ, 0xc0, !PT ;  /* 0x008000008dff7812 */ /* 0x000fe2000780c0ff */
[----:B------:R-:W2:Y:S01]  /*56b0*/  LDCU UR4, c[0x0][0x600] ;  /* 0x0000c000ff0477ac */ /* 0x000ea20008000800 */
[----:B------:R-:W-:-:S02]  /*56c0*/  SEL R138, R40, 0xff800000, P4 ;  /* 0xff800000288a7807 */ /* 0x000fc40002000000 */
[----:B------:R-:W-:Y:S02]  /*56d0*/  SEL R137, R43, 0xff800000, P0 ;  /* 0xff8000002b897807 */ /* 0x000fe40000000000 */
[----:B------:R-:W-:Y:S02]  /*56e0*/  SEL R139, R41, 0xff800000, P5 ;  /* 0xff800000298b7807 */ /* 0x000fe40002800000 */
[----:B------:R-:W-:Y:S02]  /*56f0*/  SEL R136, R42, 0xff800000, P6 ;  /* 0xff8000002a887807 */ /* 0x000fe40003000000 */
[----:B------:R-:W-:Y:S02]  /*5700*/  R2P PR, R141.B3, 0x7f ;  /* 0x0000007f8d007804 */ /* 0x000fe40000003000 */
[----:B------:R-:W-:-:S03]  /*5710*/  FMNMX R40, R98, R99, !PT ;  /* 0x0000006362287209 */ /* 0x000fc60007800000 */
        /* <DEDUP_REMOVED lines=10> */
[----:B------:R-:W-:Y:S02]  /*57c0*/  FMNMX3 R40, R40, R92, R93, !PT ;  /* 0x0000005c28287276 */ /* 0x000fe4000780005d */
[----:B-1----:R-:W-:-:S02]  /*57d0*/  SEL R151, R5, 0xff800000, P1 ;  /* 0xff80000005977807 */ /* 0x002fc40000800000 */
[----:B------:R-:W-:Y:S02]  /*57e0*/  SEL R148, R6, 0xff800000, P2 ;  /* 0xff80000006947807 */ /* 0x000fe40001000000 */
[----:B------:R-:W-:Y:S02]  /*57f0*/  SEL R149, R7, 0xff800000, P3 ;  /* 0xff80000007957807 */ /* 0x000fe40001800000 */
[----:B------:R-:W-:Y:S02]  /*5800*/  SEL R8, R8, 0xff800000, P4 ;  /* 0xff80000008087807 */ /* 0x000fe40002000000 */
[----:B------:R-:W-:Y:S02]  /*5810*/  SEL R9, R9, 0xff800000, P5 ;  /* 0xff80000009097807 */ /* 0x000fe40002800000 */
[----:B------:R-:W-:Y:S02]  /*5820*/  SEL R10, R10, 0xff800000, P6 ;  /* 0xff8000000a0a7807 */ /* 0x000fe40003000000 */
[----:B------:R-:W-:-:S02]  /*5830*/  R2P PR, R2.B1, 0x7f ;  /* 0x0000007f02007804 */ /* 0x000fc40000001000 */
[----:B------:R-:W-:Y:S02]  /*5840*/  LOP3.LUT R5, R2, 0x1, RZ, 0xc0, !PT ;  /* 0x0000000102057812 */ /* 0x000fe400078ec0ff */
[----:B------:R-:W-:Y:S02]  /*5850*/  FMNMX3 R40, R40, R100, R101, !PT ;  /* 0x0000006428287276 */ /* 0x000fe40007800065 */
[----:B------:R-:W-:Y:S02]  /*5860*/  SEL R12, R12, 0xff800000, P0 ;  /* 0xff8000000c0c7807 */ /* 0x000fe40000000000 */
[----:B------:R-:W-:Y:S02]  /*5870*/  SEL R13, R13, 0xff800000, P1 ;  /* 0xff8000000d0d7807 */ /* 0x000fe40000800000 */
[----:B------:R-:W-:Y:S02]  /*5880*/  SEL R14, R14, 0xff800000, P2 ;  /* 0xff8000000e0e7807 */ /* 0x000fe40001000000 */
[----:B------:R-:W-:-:S02]  /*5890*/  SEL R15, R15, 0xff800000, P3 ;  /* 0xff8000000f0f7807 */ /* 0x000fc40001800000 */
[----:B------:R-:W-:Y:S02]  /*58a0*/  SEL R152, R16, 0xff800000, P4 ;  /* 0xff80000010987807 */ /* 0x000fe40002000000 */
[----:B------:R-:W-:Y:S02]  /*58b0*/  SEL R153, R17, 0xff800000, P5 ;  /* 0xff80000011997807 */ /* 0x000fe40002800000 */
[----:B------:R-:W-:Y:S02]  /*58c0*/  SEL R18, R18, 0xff800000, P6 ;  /* 0xff80000012127807 */ /* 0x000fe40003000000 */
[----:B------:R-:W-:Y:S02]  /*58d0*/  R2P PR, R2.B2, 0x7f ;  /* 0x0000007f02007804 */ /* 0x000fe40000002000 */
[----:B------:R-:W-:-:S03]  /*58e0*/  FMNMX3 R40, R40, R110, R111, !PT ;  /* 0x0000006e28287276 */ /* 0x000fc6000780006f */
[----:B------:R-:W-:Y:S02]  /*58f0*/  SEL R20, R20, 0xff800000, P0 ;  /* 0xff80000014147807 */ /* 0x000fe40000000000 */
[----:B------:R-:W-:Y:S02]  /*5900*/  ISETP.NE.U32.AND P0, PT, R5, 0x1, PT ;  /* 0x000000010500780c */ /* 0x000fe40003f05070 */
[----:B------:R-:W-:Y:S02]  /*5910*/  SEL R21, R21, 0xff800000, P1 ;  /* 0xff80000015157807 */ /* 0x000fe40000800000 */
[----:B------:R-:W-:Y:S02]  /*5920*/  SEL R150, R4, 0xff800000, !P0 ;  /* 0xff80000004967807 */ /* 0x000fe40004000000 */
[----:B------:R-:W-:Y:S02]  /*5930*/  LOP3.LUT P0, RZ, R2, 0x80, RZ, 0xc0, !PT ;  /* 0x0000008002ff7812 */ /* 0x000fe4000780c0ff */
[----:B------:R-:W-:-:S02]  /*5940*/  SEL R22, R22, 0xff800000, P2 ;  /* 0xff80000016167807 */ /* 0x000fc40001000000 */
[----:B------:R-:W-:Y:S02]  /*5950*/  SEL R11, R11, 0xff800000, P0 ;  /* 0xff8000000b0b7807 */ /* 0x000fe40000000000 */
[C---:B------:R-:W-:Y:S02]  /*5960*/  LOP3.LUT P0, RZ, R2.reuse, 0x8000, RZ, 0xc0, !PT ;  /* 0x0000800002ff7812 */ /* 0x040fe4000780c0ff */
[----:B------:R-:W-:Y:S02]  /*5970*/  SEL R23, R23, 0xff800000, P3 ;  /* 0xff80000017177807 */ /* 0x000fe40001800000 */
[----:B------:R-:W-:Y:S02]  /*5980*/  SEL R19, R19, 0xff800000, P0 ;  /* 0xff80000013137807 */ /* 0x000fe40000000000 */
[----:B------:R-:W-:Y:S02]  /*5990*/  LOP3.LUT P0, RZ, R2, 0x800000, RZ, 0xc0, !PT ;  /* 0x0080000002ff7812 */ /* 0x000fe4000780c0ff */
[----:B------:R-:W-:-:S02]  /*59a0*/  SEL R24, R24, 0xff800000, P4 ;  /* 0xff80000018187807 */ /* 0x000fc40002000000 */
[----:B------:R-:W-:Y:S02]  /*59b0*/  SEL R27, R27, 0xff800000, P0 ;  /* 0xff8000001b1b7807 */ /* 0x000fe40000000000 */
[----:B------:R-:W-:Y:S02]  /*59c0*/  SEL R25, R25, 0xff800000, P5 ;  /* 0xff80000019197807 */ /* 0x000fe40002800000 */
[----:B------:R-:W-:Y:S02]  /*59d0*/  SEL R26, R26, 0xff800000, P6 ;  /* 0xff8000001a1a7807 */ /* 0x000fe40003000000 */
[----:B------:R-:W-:Y:S02]  /*59e0*/  R2P PR, R2.B3, 0x7f ;  /* 0x0000007f02007804 */ /* 0x000fe40000003000 */
[----:B------:R-:W-:Y:S02]  /*59f0*/  FMNMX R4, R88, R89, !PT ;  /* 0x0000005958047209 */ /* 0x000fe40007800000 */
[----:B------:R-:W-:-:S02]  /*5a00*/  FMNMX3 R40, R40, R52, R53, !PT ;  /* 0x0000003428287276 */ /* 0x000fc40007800035 */
[----:B------:R-:W-:Y:S02]  /*5a10*/  SEL R28, R28, 0xff800000, P0 ;  /* 0xff8000001c1c7807 */ /* 0x000fe40000000000 */
[----:B------:R-:W-:Y:S02]  /*5a20*/  ISETP.GT.AND P0, PT, R2, -0x1, PT ;  /* 0xffffffff0200780c */ /* 0x000fe40003f04270 */
[----:B------:R-:W-:Y:S02]  /*5a30*/  FMNMX3 R4, R4, R94, R95, !PT ;  /* 0x0000005e04047276 */ /* 0x000fe4000780005f */
[----:B------:R-:W-:Y:S02]  /*5a40*/  SEL R5, R35, 0xff800000, !P0 ;  /* 0xff80000023057807 */ /* 0x000fe40004000000 */
[----:B------:R-:W-:Y:S02]  /*5a50*/  FMNMX R35, R90, R91, !PT ;  /* 0x0000005b5a237209 */ /* 0x000fe40007800000 */
[----:B------:R-:W-:-:S02]  /*5a60*/  FMNMX R2, R102, R103, !PT ;  /* 0x0000006766027209 */ /* 0x000fc40007800000 */
[----:B------:R-:W-:Y:S02]  /*5a70*/  FMNMX3 R4, R4, R104, R105, !PT ;  /* 0x0000006804047276 */ /* 0x000fe40007800069 */
[----:B------:R-:W-:Y:S02]  /*5a80*/  FMNMX3 R35, R35, R96, R97, !PT ;  /* 0x0000006023237276 */ /* 0x000fe40007800061 */
[----:B------:R-:W-:Y:S02]  /*5a90*/  FMNMX3 R2, R2, R108, R109, !PT ;  /* 0x0000006c02027276 */ /* 0x000fe4000780006d */
[----:B------:R-:W-:Y:S02]  /*5aa0*/  FMNMX3 R4, R4, R114, R115, !PT ;  /* 0x0000007204047276 */ /* 0x000fe40007800073 */
[----:B------:R-:W-:Y:S02]  /*5ab0*/  FMNMX3 R35, R35, R106, R107, !PT ;  /* 0x0000006a23237276 */ /* 0x000fe4000780006b */
[----:B------:R-:W-:-:S02]  /*5ac0*/  FMNMX3 R2, R2, R112, R113, !PT ;  /* 0x0000007002027276 */ /* 0x000fc40007800071 */
        /* <DEDUP_REMOVED lines=40> */
[----:B------:R-:W-:Y:S02]  /*5d50*/  SEL R16, R30, 0xff800000, P2 ;  /* 0xff8000001e107807 */ /* 0x000fe40001000000 */
[----:B------:R-:W-:-:S02]  /*5d60*/  SEL R17, R31, 0xff800000, P3 ;  /* 0xff8000001f117807 */ /* 0x000fc40001800000 */
[----:B------:R-:W-:Y:S02]  /*5d70*/  FMNMX3 R35, R35, R152, R153, !PT ;  /* 0x0000009823237276 */ /* 0x000fe40007800099 */
[----:B------:R-:W-:Y:S02]  /*5d80*/  FMNMX3 R2, R2, R18, R19, !PT ;  /* 0x0000001202027276 */ /* 0x000fe40007800013 */
[----:B------:R-:W-:Y:S02]  /*5d90*/  FMNMX3 R40, R40, R20, R21, !PT ;  /* 0x0000001428287276 */ /* 0x000fe40007800015 */
[----:B------:R-:W-:Y:S02]  /*5da0*/  SEL R29, R29, 0xff800000, P1 ;  /* 0xff8000001d1d7807 */ /* 0x000fe40000800000 */
[----:B------:R-:W-:Y:S02]  /*5db0*/  FMNMX3 R31, R4, R16, R17, !PT ;  /* 0x00000010041f7276 */ /* 0x000fe40007800011 */
[----:B------:R-:W-:-:S02]  /*5dc0*/  SEL R6, R32, 0xff800000, P4 ;  /* 0xff80000020067807 */ /* 0x000fc40002000000 */
[----:B------:R-:W-:Y:S02]  /*5dd0*/  SEL R7, R33, 0xff800000, P5 ;  /* 0xff80000021077807 */ /* 0x000fe40002800000 */
[----:B------:R-:W-:Y:S02]  /*5de0*/  FMNMX3 R40, R40, R28, R29, !PT ;  /* 0x0000001c28287276 */ /* 0x000fe4000780001d */
[----:B------:R-:W-:Y:S02]  /*5df0*/  SEL R4, R34, 0xff800000, P6 ;  /* 0xff80000022047807 */ /* 0x000fe40003000000 */
[----:B------:R-:W-:Y:S02]  /*5e00*/  FMNMX3 R35, R35, R24, R25, !PT ;  /* 0x0000001823237276 */ /* 0x000fe40007800019 */
[----:B------:R-:W-:Y:S02]  /*5e10*/  FMNMX3 R2, R2, R26, R27, !PT ;  /* 0x0000001a02027276 */ /* 0x000fe4000780001b */
[----:B------:R-:W-:-:S02]  /*5e20*/  FMNMX R31, R40, R31, !PT ;  /* 0x0000001f281f7209 */ /* 0x000fc40007800000 */
[----:B------:R-:W-:Y:S02]  /*5e30*/  FMNMX3 R30, R35, R6, R7, !PT ;  /* 0x00000006231e7276 */ /* 0x000fe40007800007 */
[----:B------:R-:W-:-:S04]  /*5e40*/  FMNMX3 R2, R2, R4, R5, !PT ;  /* 0x0000000402027276 */ /* 0x000fc80007800005 */
[----:B------:R-:W-:-:S04]  /*5e50*/  FMNMX3 R155, R31, R30, R2, !PT ;  /* 0x0000001e1f9b7276 */ /* 0x000fc80007800002 */
[----:B------:R-:W-:-:S04]  /*5e60*/  FSETP.NEU.AND P0, PT, R155, -INF , PT ;  /* 0xff8000009b00780b */ /* 0x000fc80003f0d000 */
[----:B------:R-:W-:Y:S02]  /*5e70*/  FSEL R2, R155, RZ, P0 ;  /* 0x000000ff9b027208 */ /* 0x000fe40000000000 */
[----:B------:R-:W-:-:S03]  /*5e80*/  ELECT P0, URZ, PT ;  /* 0x0000000000ff782f */ /* 0x000fc60003800000 */
[----:B--2---:R-:W-:-:S04]  /*5e90*/  FFMA R2, -R2, UR4, RZ ;  /* 0x0000000402027c23 */ /* 0x004fc800080001ff */
[--C-:B------:R-:W-:Y:S02]  /*5ea0*/  FFMA2 R42, R88.F32x2.HI_LO, UR4.F32, R2.reuse.F32 ;  /* 0x00000004582a7c49 */ /* 0x100fe40009200002 */
[--C-:B------:R-:W-:Y:S02]  /*5eb0*/  FFMA2 R48, R92.F32x2.HI_LO, UR4.F32, R2.reuse.F32 ;  /* 0x000000045c307c49 */ /* 0x100fe40009200002 */
[--C-:B------:R-:W-:Y:S02]  /*5ec0*/  FFMA2 R50, R94.F32x2.HI_LO, UR4.F32, R2.reuse.F32 ;  /* 0x000000045e327c49 */ /* 0x100fe40009200002 */
[--C-:B------:R-:W-:Y:S01]  /*5ed0*/  FFMA2 R88, R96.F32x2.HI_LO, UR4.F32, R2.reuse.F32 ;  /* 0x0000000460587c49 */ /* 0x100fe20009200002 */
[----:B------:R-:W-:Y:S01]  /*5ee0*/  MUFU.EX2 R42, R42 ;  /* 0x0000002a002a7308 */ /* 0x000fe20000000800 */
[--C-:B------:R-:W-:Y:S02]  /*5ef0*/  FFMA2 R40, R98.F32x2.HI_LO, UR4.F32, R2.reuse.F32 ;  /* 0x0000000462287c49 */ /* 0x100fe40009200002 */
[----:B------:R-:W-:-:S02]  /*5f00*/  FFMA2 R44, R90.F32x2.HI_LO, UR4.F32, R2.F32 ;  /* 0x000000045a2c7c49 */ /* 0x000fc40009200002 */
[--C-:B------:R-:W-:Y:S02]  /*5f10*/  FFMA2 R46, R102.F32x2.HI_LO, UR4.F32, R2.reuse.F32 ;  /* 0x00000004662e7c49 */ /* 0x100fe40009200002 */
[--C-:B------:R-:W-:Y:S01]  /*5f20*/  FFMA2 R92, R100.F32x2.HI_LO, UR4.F32, R2.reuse.F32 ;  /* 0x00000004645c7c49 */ /* 0x100fe20009200002 */
[----:B------:R-:W-:Y:S01]  /*5f30*/  MUFU.EX2 R40, R40 ;  /* 0x0000002800287308 */ /* 0x000fe20000000800 */
[--C-:B------:R-:W-:Y:S02]  /*5f40*/  FFMA2 R94, R104.F32x2.HI_LO, UR4.F32, R2.reuse.F32 ;  /* 0x00000004685e7c49 */ /* 0x100fe40009200002 */
[--C-:B------:R-:W-:Y:S02]  /*5f50*/  FFMA2 R96, R106.F32x2.HI_LO, UR4.F32, R2.reuse.F32 ;  /* 0x000000046a607c49 */ /* 0x100fe40009200002 */
[--C-:B------:R-:W-:Y:S02]  /*5f60*/  FFMA2 R90, R108.F32x2.HI_LO, UR4.F32, R2.reuse.F32 ;  /* 0x000000046c5a7c49 */ /* 0x100fe40009200002 */
[--C-:B------:R-:W-:Y:S01]  /*5f70*/  FFMA2 R98, R112.F32x2.HI_LO, UR4.F32, R2.reuse.F32 ;  /* 0x0000000470627c49 */ /* 0x100fe20009200002 */
[----:B------:R-:W1:Y:S01]  /*5f80*/  MUFU.EX2 R41, R41 ;  /* 0x0000002900297308 */ /* 0x000e620000000800 */
[----:B------:R-:W-:-:S02]  /*5f90*/  FFMA2 R100, R110.F32x2.HI_LO, UR4.F32, R2.F32 ;  /* 0x000000046e647c49 */ /* 0x000fc40009200002 */
[--C-:B------:R-:W-:Y:S02]  /*5fa0*/  FFMA2 R102, R114.F32x2.HI_LO, UR4.F32, R2.reuse.F32 ;  /* 0x0000000472667c49 */ /* 0x100fe40009200002 */
[--C-:B------:R-:W-:Y:S02]  /*5fb0*/  FFMA2 R104, R116.F32x2.HI_LO, UR4.F32, R2.reuse.F32 ;  /* 0x0000000474687c49 */ /* 0x100fe40009200002 */
[--C-:B------:R-:W-:Y:S01]  /*5fc0*/  FFMA2 R106, R118.F32x2.HI_LO, UR4.F32, R2.reuse.F32 ;  /* 0x00000004766a7c49 */ /* 0x100fe20009200002 */
[----:B------:R-:W2:Y:S01]  /*5fd0*/  MUFU.EX2 R43, R43 ;  /* 0x0000002b002b7308 */ /* 0x000ea20000000800 */
[--C-:B------:R-:W-:Y:S02]  /*5fe0*/  FFMA2 R52, R52.F32x2.HI_LO, UR4.F32, R2.reuse.F32 ;  /* 0x0000000434347c49 */ /* 0x100fe40009200002 */
[--C-:B------:R-:W-:Y:S02]  /*5ff0*/  FFMA2 R54, R54.F32x2.HI_LO, UR4.F32, R2.reuse.F32 ;  /* 0x0000000436367c49 */ /* 0x100fe40009200002 */
[----:B------:R-:W-:-:S02]  /*6000*/  FFMA2 R56, R56.F32x2.HI_LO, UR4.F32, R2.F32 ;  /* 0x0000000438387c49 */ /* 0x000fc40009200002 */
[--C-:B------:R-:W-:Y:S01]  /*6010*/  FFMA2 R58, R58.F32x2.HI_LO, UR4.F32, R2.reuse.F32 ;  /* 0x000000043a3a7c49 */ /* 0x100fe20009200002 */
[----:B------:R-:W-:Y:S01]  /*6020*/  MUFU.EX2 R44, R44 ;  /* 0x0000002c002c7308 */ /* 0x000fe20000000800 */
[--C-:B------:R-:W-:Y:S02]  /*6030*/  FFMA2 R60, R60.F32x2.HI_LO, UR4.F32, R2.reuse.F32 ;  /* 0x000000043c3c7c49 */ /* 0x100fe40009200002 */
[--C-:B------:R-:W-:Y:S02]  /*6040*/  FFMA2 R62, R62.F32x2.HI_LO, UR4.F32, R2.reuse.F32 ;  /* 0x000000043e3e7c49 */ /* 0x100fe40009200002 */
[--C-:B------:R-:W-:Y:S02]  /*6050*/  FFMA2 R64, R64.F32x2.HI_LO, UR4.F32, R2.reuse.F32 ;  /* 0x0000000440407c49 */ /* 0x100fe40009200002 */
[--C-:B------:R-:W-:Y:S01]  /*6060*/  FFMA2 R66, R66.F32x2.HI_LO, UR4.F32, R2.reuse.F32 ;  /* 0x0000000442427c49 */ /* 0x100fe20009200002 */
[----:B------:R-:W3:Y:S01]  /*6070*/  MUFU.EX2 R45, R45 ;  /* 0x0000002d002d7308 */ /* 0x000ee20000000800 */
[----:B------:R-:W-:-:S02]  /*6080*/  FFMA2 R68, R68.F32x2.HI_LO, UR4.F32, R2.F32 ;  /* 0x0000000444447c49 */ /* 0x000fc40009200002 */
[--C-:B------:R-:W-:Y:S02]  /*6090*/  FFMA2 R70, R70.F32x2.HI_LO, UR4.F32, R2.reuse.F32 ;  /* 0x0000000446467c49 */ /* 0x100fe40009200002 */
[--C-:B------:R-:W-:Y:S02]  /*60a0*/  FFMA2 R72, R72.F32x2.HI_LO, UR4.F32, R2.reuse.F32 ;  /* 0x0000000448487c49 */ /* 0x100fe40009200002 */
[--C-:B------:R-:W-:Y:S01]  /*60b0*/  FFMA2 R74, R74.F32x2.HI_LO, UR4.F32, R2.reuse.F32 ;  /* 0x000000044a4a7c49 */ /* 0x100fe20009200002 */
[----:B------:R-:W-:Y:S01]  /*60c0*/  MUFU.EX2 R46, R46 ;  /* 0x0000002e002e7308 */ /* 0x000fe20000000800 */
[--C-:B------:R-:W-:Y:S02]  /*60d0*/  FFMA2 R76, R76.F32x2.HI_LO, UR4.F32, R2.reuse.F32 ;  /* 0x000000044c4c7c49 */ /* 0x100fe40009200002 */
[--C-:B------:R-:W-:Y:S02]  /*60e0*/  FFMA2 R78, R78.F32x2.HI_LO, UR4.F32, R2.reuse.F32 ;  /* 0x000000044e4e7c49 */ /* 0x100fe40009200002 */
[----:B------:R-:W-:-:S02]  /*60f0*/  FFMA2 R80, R80.F32x2.HI_LO, UR4.F32, R2.F32 ;  /* 0x0000000450507c49 */ /* 0x000fc40009200002 */
[--C-:B------:R-:W-:Y:S01]  /*6100*/  FFMA2 R82, R82.F32x2.HI_LO, UR4.F32, R2.reuse.F32 ;  /* 0x0000000452527c49 */ /* 0x100fe20009200002 */
[----:B------:R-:W4:Y:S01]  /*6110*/  MUFU.EX2 R47, R47 ;  /* 0x0000002f002f7308 */ /* 0x000f220000000800 */
[--C-:B------:R-:W-:Y:S02]  /*6120*/  FFMA2 R112, R122.F32x2.HI_LO, UR4.F32, R2.reuse.F32 ;  /* 0x000000047a707c49 */ /* 0x100fe40009200002 */
[--C-:B------:R-:W-:Y:S02]  /*6130*/  FFMA2 R122, R134.F32x2.HI_LO, UR4.F32, R2.reuse.F32 ;  /* 0x00000004867a7c49 */ /* 0x100fe40009200002 */
[--C-:B------:R-:W-:Y:S02]  /*6140*/  FFMA2 R114, R130.F32x2.HI_LO, UR4.F32, R2.reuse.F32 ;  /* 0x0000000482727c49 */ /* 0x100fe40009200002 */
[--C-:B------:R-:W-:Y:S01]  /*6150*/  FFMA2 R118, R128.F32x2.HI_LO, UR4.F32, R2.reuse.F32 ;  /* 0x0000000480767c49 */ /* 0x100fe20009200002 */
[----:B------:R-:W-:Y:S01]  /*6160*/  MUFU.EX2 R48, R48 ;  /* 0x0000003000307308 */ /* 0x000fe20000000800 */
[----:B------:R-:W-:-:S02]  /*6170*/  FFMA2 R134, R142.F32x2.HI_LO, UR4.F32, R2.F32 ;  /* 0x000000048e867c49 */ /* 0x000fc40009200002 */
[--C-:B------:R-:W-:Y:S02]  /*6180*/  FFMA2 R128, R138.F32x2.HI_LO, UR4.F32, R2.reuse.F32 ;  /* 0x000000048a807c49 */ /* 0x100fe40009200002 */
[--C-:B------:R-:W-:Y:S02]  /*6190*/  FFMA2 R130, R136.F32x2.HI_LO, UR4.F32, R2.reuse.F32 ;  /* 0x0000000488827c49 */ /* 0x100fe40009200002 */
[--C-:B------:R-:W-:Y:S01]  /*61a0*/  FFMA2 R142, R148.F32x2.HI_LO, UR4.F32, R2.reuse.F32 ;  /* 0x00000004948e7c49 */ /* 0x100fe20009200002 */
[----:B------:R-:W5:Y:S01]  /*61b0*/  MUFU.EX2 R49, R49 ;  /* 0x0000003100317308 */ /* 0x000f620000000800 */
[--C-:B------:R-:W-:Y:S02]  /*61c0*/  FFMA2 R136, R144.F32x2.HI_LO, UR4.F32, R2.reuse.F32 ;  /* 0x0000000490887c49 */ /* 0x100fe40009200002 */
[--C-:B------:R-:W-:Y:S02]  /*61d0*/  FFMA2 R138, R146.F32x2.HI_LO, UR4.F32, R2.reuse.F32 ;  /* 0x00000004928a7c49 */ /* 0x100fe40009200002 */
[----:B------:R-:W-:-:S02]  /*61e0*/  FFMA2 R148, R12.F32x2.HI_LO, UR4.F32, R2.F32 ;  /* 0x000000040c947c49 */ /* 0x000fc40009200002 */
[----:B------:R-:W-:Y:S02]  /*61f0*/  IMAD.U32 R12, RZ, RZ, UR14 ;  /* 0x0000000eff0c7e24 */ /* 0x000fe4000f8e00ff */
[--C-:B------:R-:W-:Y:S01]  /*6200*/  FFMA2 R108, R126.F32x2.HI_LO, UR4.F32, R2.reuse.F32 ;  /* 0x000000047e6c7c49 */ /* 0x100fe20009200002 */
[----:B------:R-:W-:Y:S01]  /*6210*/  MUFU.EX2 R50, R50 ;  /* 0x0000003200327308 */ /* 0x000fe20000000800 */
[--C-:B------:R-:W-:Y:S02]  /*6220*/  FFMA2 R116, R124.F32x2.HI_LO, UR4.F32, R2.reuse.F32 ;  /* 0x000000047c747c49 */ /* 0x100fe40009200002 */
[--C-:B------:R-:W-:Y:S02]  /*6230*/  FFMA2 R144, R8.F32x2.HI_LO, UR4.F32, R2.reuse.F32 ;  /* 0x0000000408907c49 */ /* 0x100fe40009200002 */
[--C-:B------:R-:W-:Y:S02]  /*6240*/  FFMA2 R146, R10.F32x2.HI_LO, UR4.F32, R2.reuse.F32 ;  /* 0x000000040a927c49 */ /* 0x100fe40009200002 */
[--C-:B------:R-:W-:Y:S01]  /*6250*/  FFMA2 R124, R36.F32x2.HI_LO, UR4.F32, R2.reuse.F32 ;  /* 0x00000004247c7c49 */ /* 0x100fe20009200002 */
[----:B------:R-:W5:Y:S01]  /*6260*/  MUFU.EX2 R51, R51 ;  /* 0x0000003300337308 */ /* 0x000f620000000800 */
[----:B------:R-:W-:-:S02]  /*6270*/  FFMA2 R126, R38.F32x2.HI_LO, UR4.F32, R2.F32 ;  /* 0x00000004267e7c49 */ /* 0x000fc40009200002 */
[--C-:B------:R-:W-:Y:S01]  /*6280*/  FFMA2 R162, R24.F32x2.HI_LO, UR4.F32, R2.reuse.F32 ;  /* 0x0000000418a27c49 */ /* 0x100fe20009200002 */
[----:B-1----:R-:W-:Y:S01]  /*6290*/  F2FP.F16.F32.PACK_AB R24, R41, R40 ;  /* 0x000000282918723e */ /* 0x002fe200000000ff */
[--C-:B------:R-:W-:Y:S01]  /*62a0*/  FFMA2 R10, R26.F32x2.HI_LO, UR4.F32, R2.reuse.F32 ;  /* 0x000000041a0a7c49 */ /* 0x100fe20009200002 */
[----:B--2---:R-:W-:Y:S01]  /*62b0*/  F2FP.F16.F32.PACK_AB R25, R43, R42 ;  /* 0x0000002a2b19723e */ /* 0x004fe200000000ff */
[--C-:B------:R-:W-:Y:S01]  /*62c0*/  FFMA2 R8, R28.F32x2.HI_LO, UR4.F32, R2.reuse.F32 ;  /* 0x000000041c087c49 */ /* 0x100fe20009200002 */
[----:B------:R-:W-:Y:S01]  /*62d0*/  MUFU.EX2 R88, R88 ;  /* 0x0000005800587308 */ /* 0x000fe20000000800 */
[----:B---3--:R-:W-:Y:S01]  /*62e0*/  F2FP.F16.F32.PACK_AB R26, R45, R44 ;  /* 0x0000002c2d1a723e */ /* 0x008fe200000000ff */
[--C-:B------:R-:W-:Y:S01]  /*62f0*/  FFMA2 R110, R120.F32x2.HI_LO, UR4.F32, R2.reuse.F32 ;  /* 0x00000004786e7c49 */ /* 0x100fe20009200002 */
[----:B----4-:R-:W-:Y:S01]  /*6300*/  F2FP.F16.F32.PACK_AB R27, R47, R46 ;  /* 0x0000002e2f1b723e */ /* 0x010fe200000000ff */
[--C-:B------:R-:W-:Y:S01]  /*6310*/  FFMA2 R120, R132.F32x2.HI_LO, UR4.F32, R2.reuse.F32 ;  /* 0x0000000484787c49 */ /* 0x100fe20009200002 */
[----:B-----5:R-:W-:Y:S01]  /*6320*/  F2FP.F16.F32.PACK_AB R28, R49, R48 ;  /* 0x00000030311c723e */ /* 0x020fe200000000ff */
[----:B------:R-:W-:-:S02]  /*6330*/  FFMA2 R132, R140.F32x2.HI_LO, UR4.F32, R2.F32 ;  /* 0x000000048c847c49 */ /* 0x000fc40009200002 */
[----:B------:R-:W1:Y:S01]  /*6340*/  MUFU.EX2 R89, R89 ;  /* 0x0000005900597308 */ /* 0x000e620000000800 */
[----:B------:R-:W-:Y:S01]  /*6350*/  F2FP.F16.F32.PACK_AB R29, R51, R50 ;  /* 0x00000032331d723e */ /* 0x000fe200000000ff */
[--C-:B------:R-:W-:Y:S02]  /*6360*/  FFMA2 R140, R150.F32x2.HI_LO, UR4.F32, R2.reuse.F32 ;  /* 0x00000004968c7c49 */ /* 0x100fe40009200002 */
[--C-:B------:R-:W-:Y:S02]  /*6370*/  FFMA2 R150, R14.F32x2.HI_LO, UR4.F32, R2.reuse.F32 ;  /* 0x000000040e967c49 */ /* 0x100fe40009200002 */
[--C-:B------:R-:W-:Y:S02]  /*6380*/  FFMA2 R156, R18.F32x2.HI_LO, UR4.F32, R2.reuse.F32 ;  /* 0x00000004129c7c49 */ /* 0x100fe40009200002 */
[----:B------:R-:W-:Y:S01]  /*6390*/  MUFU.EX2 R90, R90 ;  /* 0x0000005a005a7308 */ /* 0x000fe20000000800 */
[--C-:B------:R-:W-:Y:S02]  /*63a0*/  FFMA2 R158, R20.F32x2.HI_LO, UR4.F32, R2.reuse.F32 ;  /* 0x00000004149e7c49 */ /* 0x100fe40009200002 */
[----:B------:R-:W-:-:S02]  /*63b0*/  FFMA2 R160, R22.F32x2.HI_LO, UR4.F32, R2.F32 ;  /* 0x0000000416a07c49 */ /* 0x000fc40009200002 */
[--C-:B------:R-:W-:Y:S02]  /*63c0*/  FFMA2 R14, R16.F32x2.HI_LO, UR4.F32, R2.reuse.F32 ;  /* 0x00000004100e7c49 */ /* 0x100fe40009200002 */
[----:B------:R-:W-:Y:S01]  /*63d0*/  FFMA2 R152, R152.F32x2.HI_LO, UR4.F32, R2.F32 ;  /* 0x0000000498987c49 */ /* 0x000fe20009200002 */
[----:B------:R-:W2:Y:S01]  /*63e0*/  MUFU.EX2 R91, R91 ;  /* 0x0000005b005b7308 */ /* 0x000ea20000000800 */
[----:B-1----:R-:W-:Y:S01]  /*63f0*/  F2FP.F16.F32.PACK_AB R30, R89, R88 ;  /* 0x00000058591e723e */ /* 0x002fe200000000ff */
[----:B------:R-:W-:Y:S02]  /*6400*/  FADD2 R40, R40.F32x2.HI_LO, R48.F32x2.HI_LO ;  /* 0x000000302828724b */ /* 0x000fe40000000000 */
[----:B------:R-:W-:Y:S02]  /*6410*/  FADD2 R42, R42.F32x2.HI_LO, R50.F32x2.HI_LO ;  /* 0x000000322a2a724b */ /* 0x000fe40000000000 */
[----:B------:R-:W-:Y:S02]  /*6420*/  FADD2 R44, R44.F32x2.HI_LO, R88.F32x2.HI_LO ;  /* 0x000000582c2c724b */ /* 0x000fe40000000000 */
[----:B------:R-:W-:Y:S08]  /*6430*/  MUFU.EX2 R92, R92 ;  /* 0x0000005c005c7308 */ /* 0x000ff00000000800 */
[----:B------:R-:W1:Y:S01]  /*6440*/  MUFU.EX2 R93, R93 ;  /* 0x0000005d005d7308 */ /* 0x000e620000000800 */
[----:B--2---:R-:W-:Y:S01]  /*6450*/  F2FP.F16.F32.PACK_AB R31, R91, R90 ;  /* 0x0000005a5b1f723e */ /* 0x004fe200000000ff */
[----:B------:R-:W-:-:S06]  /*6460*/  FADD2 R46, R46.F32x2.HI_LO, R90.F32x2.HI_LO ;  /* 0x0000005a2e2e724b */ /* 0x000fcc0000000000 */
[----:B------:R-:W-:Y:S08]  /*6470*/  MUFU.EX2 R94, R94 ;  /* 0x0000005e005e7308 */ /* 0x000ff00000000800 */
[----:B------:R-:W2:Y:S01]  /*6480*/  MUFU.EX2 R95, R95 ;  /* 0x0000005f005f7308 */ /* 0x000ea20000000800 */
[----:B-1----:R-:W-:Y:S01]  /*6490*/  F2FP.F16.F32.PACK_AB R32, R93, R92 ;  /* 0x0000005c5d20723e */ /* 0x002fe200000000ff */
[----:B------:R-:W-:-:S06]  /*64a0*/  FADD2 R40, R40.F32x2.HI_LO, R92.F32x2.HI_LO ;  /* 0x0000005c2828724b */ /* 0x000fcc0000000000 */
        /* <DEDUP_REMOVED lines=27> */
[----:B------:R2:W-:Y:S06]  /*6660*/  BAR.ARV R12, 0x40 ;  /* 0x0001000c0000751d */ /* 0x0005ec0000002000 */
[----:B------:R-:W-:Y:S01]  /*6670*/  MUFU.EX2 R54, R54 ;  /* 0x0000003600367308 */ /* 0x000fe20000000800 */
[----:B------:R-:W-:Y:S01]  /*6680*/  FADD2 R46, R46.F32x2.HI_LO, R106.F32x2.HI_LO ;  /* 0x0000006a2e2e724b */ /* 0x000fe20000000000 */
[----:B------:R3:W-:Y:S01]  /*6690*/  STTM.x16 tmem[UR5], R24 ;  /* 0x00000018000079ed */ /* 0x0007e20008240005 */
[----:B------:R-:W-:-:S05]  /*66a0*/  R2UR UR5, R87 ;  /* 0x00000000570572ca */ /* 0x000fca00000e0000 */
[----:B------:R-:W4:Y:S01]  /*66b0*/  MUFU.EX2 R55, R55 ;  /* 0x0000003700377308 */ /* 0x000f220000000800 */
[----:B-1----:R-:W-:Y:S01]  /*66c0*/  F2FP.F16.F32.PACK_AB R16, R53, R52 ;  /* 0x000000343510723e */ /* 0x002fe200000000ff */
[----:B------:R-:W-:-:S06]  /*66d0*/  FADD2 R40, R40.F32x2.HI_LO, R52.F32x2.HI_LO ;  /* 0x000000342828724b */ /* 0x000fcc0000000000 */
[----:B------:R-:W-:Y:S08]  /*66e0*/  MUFU.EX2 R56, R56 ;  /* 0x0000003800387308 */ /* 0x000ff00000000800 */
[----:B------:R-:W1:Y:S01]  /*66f0*/  MUFU.EX2 R57, R57 ;  /* 0x0000003900397308 */ /* 0x000e620000000800 */
[----:B----4-:R-:W-:Y:S01]  /*6700*/  F2FP.F16.F32.PACK_AB R17, R55, R54 ;  /* 0x000000363711723e */ /* 0x010fe200000000ff */
[----:B------:R-:W-:-:S06]  /*6710*/  FADD2 R42, R42.F32x2.HI_LO, R54.F32x2.HI_LO ;  /* 0x000000362a2a724b */ /* 0x000fcc0000000000 */
[----:B------:R-:W-:Y:S08]  /*6720*/  MUFU.EX2 R58, R58 ;  /* 0x0000003a003a7308 */ /* 0x000ff00000000800 */
[----:B------:R-:W4:Y:S01]  /*6730*/  MUFU.EX2 R59, R59 ;  /* 0x0000003b003b7308 */ /* 0x000f220000000800 */
[----:B-1----:R-:W-:Y:S01]  /*6740*/  F2FP.F16.F32.PACK_AB R18, R57, R56 ;  /* 0x000000383912723e */ /* 0x002fe200000000ff */
[----:B------:R-:W-:-:S06]  /*6750*/  FADD2 R44, R44.F32x2.HI_LO, R56.F32x2.HI_LO ;  /* 0x000000382c2c724b */ /* 0x000fcc0000000000 */
[----:B------:R-:W-:Y:S01]  /*6760*/  MUFU.EX2 R60, R60 ;  /* 0x0000003c003c7308 */ /* 0x000fe20000000800 */
[----:B---3--:R-:W-:-:S07]  /*6770*/  FFMA2 R34, R6.F32x2.HI_LO, UR4.F32, R2.F32 ;  /* 0x0000000406227c49 */ /* 0x008fce0009200002 */
[----:B------:R-:W1:Y:S01]  /*6780*/  MUFU.EX2 R61, R61 ;  /* 0x0000003d003d7308 */ /* 0x000e620000000800 */
[----:B----4-:R-:W-:Y:S01]  /*6790*/  F2FP.F16.F32.PACK_AB R19, R59, R58 ;  /* 0x0000003a3b13723e */ /* 0x010fe200000000ff */
[----:B------:R-:W-:-:S06]  /*67a0*/  FADD2 R46, R46.F32x2.HI_LO, R58.F32x2.HI_LO ;  /* 0x0000003a2e2e724b */ /* 0x000fcc0000000000 */
[----:B------:R-:W-:Y:S08]  /*67b0*/  MUFU.EX2 R62, R62 ;  /* 0x0000003e003e7308 */ /* 0x000ff00000000800 */
[----:B------:R-:W3:Y:S01]  /*67c0*/  MUFU.EX2 R63, R63 ;  /* 0x0000003f003f7308 */ /* 0x000ee20000000800 */
[----:B-1----:R-:W-:Y:S01]  /*67d0*/  F2FP.F16.F32.PACK_AB R20, R61, R60 ;  /* 0x0000003c3d14723e */ /* 0x002fe200000000ff */
[----:B------:R-:W-:-:S06]  /*67e0*/  FADD2 R40, R40.F32x2.HI_LO, R60.F32x2.HI_LO ;  /* 0x0000003c2828724b */ /* 0x000fcc0000000000 */
[----:B------:R-:W-:Y:S08]  /*67f0*/  MUFU.EX2 R64, R64 ;  /* 0x0000004000407308 */ /* 0x000ff00000000800 */
[----:B------:R-:W1:Y:S01]  /*6800*/  MUFU.EX2 R65, R65 ;  /* 0x0000004100417308 */ /* 0x000e620000000800 */
[----:B---3--:R-:W-:Y:S01]  /*6810*/  F2FP.F16.F32.PACK_AB R21, R63, R62 ;  /* 0x0000003e3f15723e */ /* 0x008fe200000000ff */
        /* <DEDUP_REMOVED lines=40> */
[----:B------:R-:W-:-:S03]  /*6aa0*/  FADD2 R46, R46.F32x2.HI_LO, R82.F32x2.HI_LO ;  /* 0x000000522e2e724b */ /* 0x000fc60000000000 */
[----:B------:R3:W-:Y:S01]  /*6ab0*/  STTM.x16 tmem[UR5], R16 ;  /* 0x00000010000079ed */ /* 0x0007e20008240005 */
[----:B------:R-:W-:Y:S02]  /*6ac0*/  R2UR UR5, R86 ;  /* 0x00000000560572ca */ /* 0x000fe400000e0000 */
[----:B------:R-:W-:Y:S08]  /*6ad0*/  MUFU.EX2 R110, R110 ;  /* 0x0000006e006e7308 */ /* 0x000ff00000000800 */
[----:B------:R-:W4:Y:S01]  /*6ae0*/  MUFU.EX2 R111, R111 ;  /* 0x0000006f006f7308 */ /* 0x000f220000000800 */
[----:B-1----:R-:W-:-:S07]  /*6af0*/  FADD2 R40, R40.F32x2.HI_LO, R108.F32x2.HI_LO ;  /* 0x0000006c2828724b */ /* 0x002fce0000000000 */
[----:B------:R-:W-:Y:S08]  /*6b00*/  MUFU.EX2 R112, R112 ;  /* 0x0000007000707308 */ /* 0x000ff00000000800 */
[----:B------:R-:W1:Y:S01]  /*6b10*/  MUFU.EX2 R113, R113 ;  /* 0x0000007100717308 */ /* 0x000e620000000800 */
[----:B----4-:R-:W-:-:S07]  /*6b20*/  FADD2 R42, R42.F32x2.HI_LO, R110.F32x2.HI_LO ;  /* 0x0000006e2a2a724b */ /* 0x010fce0000000000 */
[----:B------:R-:W-:Y:S08]  /*6b30*/  MUFU.EX2 R114, R114 ;  /* 0x0000007200727308 */ /* 0x000ff00000000800 */
[----:B------:R-:W4:Y:S01]  /*6b40*/  MUFU.EX2 R115, R115 ;  /* 0x0000007300737308 */ /* 0x000f220000000800 */
[----:B-1----:R-:W-:-:S07]  /*6b50*/  FADD2 R44, R44.F32x2.HI_LO, R112.F32x2.HI_LO ;  /* 0x000000702c2c724b */ /* 0x002fce0000000000 */
[----:B------:R-:W-:Y:S01]  /*6b60*/  MUFU.EX2 R116, R116 ;  /* 0x0000007400747308 */ /* 0x000fe20000000800 */
[----:B---3--:R-:W-:Y:S01]  /*6b70*/  FFMA2 R24, R4.F32x2.HI_LO, UR4.F32, R2.F32 ;  /* 0x0000000404187c49 */ /* 0x008fe20009200002 */
[----:B------:R-:W-:Y:S01]  /*6b80*/  UIADD3 UR4, UPT, UPT, UR8, 0x198, URZ ;  /* 0x0000019808047890 */ /* 0x000fe2000fffe0ff */
[----:B------:R-:W-:-:S03]  /*6b90*/  IMAD.MOV.U32 R2, RZ, RZ, 0x1 ;  /* 0x00000001ff027424 */ /* 0x000fc600078e00ff */
[----:B------:R-:W-:Y:S02]  /*6ba0*/  UPRMT UR13, UR74, 0x654, UR4 ;  /* 0x000006544a0d7896 */ /* 0x000fe40008000004 */
[----:B------:R-:W2:Y:S01]  /*6bb0*/  MUFU.EX2 R117, R117 ;  /* 0x0000007500757308 */ /* 0x000ea20000000800 */
[----:B----4-:R-:W-:Y:S01]  /*6bc0*/  FADD2 R46, R46.F32x2.HI_LO, R114.F32x2.HI_LO ;  /* 0x000000722e2e724b */ /* 0x010fe20000000000 */
[----:B------:R-:W-:-:S06]  /*6bd0*/  R2UR UR4, R164 ;  /* 0x00000000a40472ca */ /* 0x000fcc00000e0000 */
        /* <DEDUP_REMOVED lines=10> */
[----:B--2---:R-:W-:-:S07]  /*6c80*/  FADD2 R44, R44.F32x2.HI_LO, R120.F32x2.HI_LO ;  /* 0x000000782c2c724b */ /* 0x004fce0000000000 */
[----:B------:R-:W-:Y:S08]  /*6c90*/  MUFU.EX2 R124, R124 ;  /* 0x0000007c007c7308 */ /* 0x000ff00000000800 */
[----:B------:R-:W2:Y:S01]  /*6ca0*/  MUFU.EX2 R125, R125 ;  /* 0x0000007d007d7308 */ /* 0x000ea20000000800 */
[----:B-1----:R-:W-:-:S07]  /*6cb0*/  FADD2 R46, R46.F32x2.HI_LO, R122.F32x2.HI_LO ;  /* 0x0000007a2e2e724b */ /* 0x002fce0000000000 */
        /* <DEDUP_REMOVED lines=66> */
[----:B------:R1:W-:Y:S08]  /*70e0*/  MUFU.EX2 R166, R10 ;  /* 0x0000000a00a67308 */ /* 0x0003f00000000800 */
[----:B------:R3:W4:Y:S01]  /*70f0*/  MUFU.EX2 R167, R11 ;  /* 0x0000000b00a77308 */ /* 0x0007220000000800 */
[----:B--2---:R-:W-:-:S07]  /*7100*/  FADD2 R44, R44.F32x2.HI_LO, R162.F32x2.HI_LO ;  /* 0x000000a22c2c724b */ /* 0x004fce0000000000 */
[----:B------:R2:W-:Y:S01]  /*7110*/  MUFU.EX2 R168, R8 ;  /* 0x0000000800a87308 */ /* 0x0005e20000000800 */
[----:B-1----:R-:W-:-:S07]  /*7120*/  F2FP.F16.F32.PACK_AB R10, R113, R112 ;  /* 0x00000070710a723e */ /* 0x002fce00000000ff */
[----:B------:R1:W5:Y:S01]  /*7130*/  MUFU.EX2 R169, R9 ;  /* 0x0000000900a97308 */ /* 0x0003620000000800 */
[----:B---3--:R-:W-:Y:S01]  /*7140*/  F2FP.F16.F32.PACK_AB R11, R115, R114 ;  /* 0x00000072730b723e */ /* 0x008fe200000000ff */
[----:B----4-:R-:W-:-:S06]  /*7150*/  FADD2 R46, R46.F32x2.HI_LO, R166.F32x2.HI_LO ;  /* 0x000000a62e2e724b */ /* 0x010fcc0000000000 */
[----:B------:R3:W-:Y:S01]  /*7160*/  MUFU.EX2 R32, R14 ;  /* 0x0000000e00207308 */ /* 0x0007e20000000800 */
[----:B--2---:R-:W-:-:S07]  /*7170*/  F2FP.F16.F32.PACK_AB R8, R109, R108 ;  /* 0x0000006c6d08723e */ /* 0x004fce00000000ff */
[----:B------:R2:W4:Y:S01]  /*7180*/  MUFU.EX2 R33, R15 ;  /* 0x0000000f00217308 */ /* 0x0005220000000800 */
[----:B-1----:R-:W-:Y:S01]  /*7190*/  F2FP.F16.F32.PACK_AB R9, R111, R110 ;  /* 0x0000006e6f09723e */ /* 0x002fe200000000ff */
[----:B-----5:R-:W-:-:S06]  /*71a0*/  FADD2 R40, R40.F32x2.HI_LO, R168.F32x2.HI_LO ;  /* 0x000000a82828724b */ /* 0x020fcc0000000000 */
[----:B------:R-:W-:Y:S01]  /*71b0*/  MUFU.EX2 R34, R34 ;  /* 0x0000002200227308 */ /* 0x000fe20000000800 */
[----:B---3--:R-:W-:-:S07]  /*71c0*/  F2FP.F16.F32.PACK_AB R14, R121, R120 ;  /* 0x00000078790e723e */ /* 0x008fce00000000ff */
[----:B------:R-:W1:Y:S01]  /*71d0*/  MUFU.EX2 R35, R35 ;  /* 0x0000002300237308 */ /* 0x000e620000000800 */
[----:B--2---:R-:W-:Y:S01]  /*71e0*/  F2FP.F16.F32.PACK_AB R15, R123, R122 ;  /* 0x0000007a7b0f723e */ /* 0x004fe200000000ff */
[----:B----4-:R-:W-:-:S03]  /*71f0*/  FADD2 R42, R42.F32x2.HI_LO, R32.F32x2.HI_LO ;  /* 0x000000202a2a724b */ /* 0x010fc60000000000 */
[----:B------:R2:W-:Y:S01]  /*7200*/  STTM.x16 tmem[UR5], R8 ;  /* 0x00000008000079ed */ /* 0x0005e20008240005 */
[----:B------:R-:W3:Y:S02]  /*7210*/  FENCE.VIEW.ASYNC.T ;  /* 0x00000000000073c6 */ /* 0x000ee40000000200 */
[----:B---3--:R3:W-:Y:S01]  /*7220*/  SYNCS.ARRIVE.TRANS64.RED.ART0 RZ, [UR13], R2 ;  /* 0x00000002ffff79a7 */ /* 0x0087e2000850040d */
[----:B------:R-:W-:Y:S01]  /*7230*/  MUFU.EX2 R24, R24 ;  /* 0x0000001800187308 */ /* 0x000fe20000000800 */
[----:B------:R-:W-:-:S07]  /*7240*/  FADD2 R40, R40.F32x2.HI_LO, R42.F32x2.HI_LO ;  /* 0x0000002a2828724b */ /* 0x000fce0000000000 */
[----:B------:R-:W4:Y:S01]  /*7250*/  MUFU.EX2 R25, R25 ;  /* 0x0000001900197308 */ /* 0x000f220000000800 */
[----:B-1----:R-:W-:Y:S02]  /*7260*/  FADD2 R44, R44.F32x2.HI_LO, R34.F32x2.HI_LO ;  /* 0x000000222c2c724b */ /* 0x002fe40000000000 */
[----:B----4-:R-:W-:-:S04]  /*7270*/  FADD2 R46, R46.F32x2.HI_LO, R24.F32x2.HI_LO ;  /* 0x000000182e2e724b */ /* 0x010fc80000000000 */
[----:B------:R-:W-:-:S04]  /*7280*/  FADD2 R44, R44.F32x2.HI_LO, R46.F32x2.HI_LO ;  /* 0x0000002e2c2c724b */ /* 0x000fc80000000000 */
[----:B------:R-:W-:Y:S01]  /*7290*/  FADD2 R40, R40.F32x2.HI_LO, R44.F32x2.HI_LO ;  /* 0x0000002c2828724b */ /* 0x000fe20000000000 */
[----:B--2---:R-:W-:Y:S02]  /*72a0*/  F2FP.F16.F32.PACK_AB R8, R149, R148 ;  /* 0x000000949508723e */ /* 0x004fe400000000ff */
[----:B------:R-:W-:Y:S02]  /*72b0*/  F2FP.F16.F32.PACK_AB R9, R151, R150 ;  /* 0x000000969709723e */ /* 0x000fe400000000ff */
[----:B------:R-:W-:Y:S02]  /*72c0*/  F2FP.F16.F32.PACK_AB R10, R153, R152 ;  /* 0x00000098990a723e */ /* 0x000fe400000000ff */
[----:B------:R-:W-:Y:S02]  /*72d0*/  F2FP.F16.F32.PACK_AB R11, R157, R156 ;  /* 0x0000009c9d0b723e */ /* 0x000fe400000000ff */
[----:B------:R-:W-:Y:S02]  /*72e0*/  F2FP.F16.F32.PACK_AB R12, R159, R158 ;  /* 0x0000009e9f0c723e */ /* 0x000fe400000000ff */
[----:B------:R-:W-:-:S02]  /*72f0*/  F2FP.F16.F32.PACK_AB R13, R161, R160 ;  /* 0x000000a0a10d723e */ /* 0x000fc400000000ff */
[----:B------:R-:W-:Y:S02]  /*7300*/  F2FP.F16.F32.PACK_AB R14, R163, R162 ;  /* 0x000000a2a30e723e */ /* 0x000fe400000000ff */
[----:B------:R-:W-:Y:S02]  /*7310*/  F2FP.F16.F32.PACK_AB R15, R167, R166 ;  /* 0x000000a6a70f723e */ /* 0x000fe400000000ff */
[----:B------:R-:W-:Y:S02]  /*7320*/  F2FP.F16.F32.PACK_AB R16, R169, R168 ;  /* 0x000000a8a910723e */ /* 0x000fe400000000ff */
[----:B------:R-:W-:Y:S02]  /*7330*/  F2FP.F16.F32.PACK_AB R17, R33, R32 ;  /* 0x000000202111723e */ /* 0x000fe400000000ff */
[----:B------:R-:W-:Y:S02]  /*7340*/  F2FP.F16.F32.PACK_AB R18, R35, R34 ;  /* 0x000000222312723e */ /* 0x000fe400000000ff */
[----:B------:R-:W-:-:S04]  /*7350*/  F2FP.F16.F32.PACK_AB R19, R25, R24 ;  /* 0x000000181913723e */ /* 0x000fc800000000ff */
[----:B------:R3:W-:Y:S01]  /*7360*/  STTM.x16 tmem[UR4], R4 ;  /* 0x00000004000079ed */ /* 0x0007e20008240004 */
[----:B------:R-:W-:Y:S01]  /*7370*/  UIADD3 UR4, UPT, UPT, UR8, 0x1a0, URZ ;  /* 0x000001a008047890 */ /* 0x000fe2000fffe0ff */
[----:B------:R-:W1:Y:S03]  /*7380*/  FENCE.VIEW.ASYNC.T ;  /* 0x00000000000073c6 */ /* 0x000e660000000200 */
[----:B------:R-:W-:Y:S01]  /*7390*/  UPRMT UR4, UR74, 0x654, UR4 ;  /* 0x000006544a047896 */ /* 0x000fe20008000004 */
[----:B-1----:R-:W-:-:S08]  /*73a0*/  NOP ;  /* 0x0000000000007918 */ /* 0x002fd00000000000 */
[----:B------:R3:W-:Y:S01]  /*73b0*/  @P0 SYNCS.ARRIVE.TRANS64.RED.ART0 RZ, [UR4], R2 ;  /* 0x00000002ffff09a7 */ /* 0x0007e20008500404 */
[----:B------:R-:W-:-:S04]  /*73c0*/  UIADD3 UR4, UPT, UPT, UR10, -0x80, URZ ;  /* 0xffffff800a047890 */ /* 0x000fc8000fffe0ff */
[----:B------:R-:W-:Y:S01]  /*73d0*/  USHF.R.S32.HI UR5, URZ, 0x1f, UR4 ;  /* 0x0000001fff057899 */ /* 0x000fe20008011404 */
[----:B------:R-:W1:Y:S03]  /*73e0*/  SYNCS.PHASECHK.TRANS64.TRYWAIT P0, [UR8+0x1c8], RZ ;  /* 0x0001c8ffff0075a7 */ /* 0x000e660008001108 */
[----:B------:R-:W-:-:S04]  /*73f0*/  ULEA.HI UR4, UR5, UR4, URZ, 0x7 ;  /* 0x0000000405047291 */ /* 0x000fc8000f8f38ff */
[----:B------:R-:W-:-:S04]  /*7400*/  USHF.R.S32.HI UR4, URZ, 0x7, UR4 ;  /* 0x00000007ff047899 */ /* 0x000fc80008011404 */
[----:B------:R-:W-:-:S04]  /*7410*/  UISETP.LT.AND UP0, UPT, URZ, UR4, UPT ;  /* 0x00000004ff00728c */ /* 0x000fc8000bf01270 */
[----:B------:R-:W-:-:S04]  /*7420*/  USEL UR17, URZ, UR4, !UP0 ;  /* 0x00000004ff117287 */ /* 0x000fc8000c000000 */
[----:B------:R-:W-:-:S04]  /*7430*/  UIADD3 UR4, UPT, UPT, UR18, -UR17, URZ ;  /* 0x8000001112047290 */ /* 0x000fc8000fffe0ff */
[----:B------:R-:W-:Y:S01]  /*7440*/  UISETP.GE.AND UP0, UPT, UR4, 0x1, UPT ;  /* 0x000000010400788c */ /* 0x000fe2000bf06270 */
[----:B-1-3--:R-:W-:Y:S10]  /*7450*/  @!P0 BRA `(.L_x_63) ;  /* 0x0000006800f48947 */ /* 0x00aff40003800000 */
.L_x_132:
[----:B-1----:R-:W-:Y:S01]  /*7460*/  FADD R2, R40, R41 ;  /* 0x0000002928027221 */ /* 0x002fe20000000000 */
[----:B------:R-:W-:Y:S01]  /*7470*/  UMOV UR10, 0x1 ;  /* 0x00000001000a7882 */ /* 0x000fe20000000000 */
[----:B------:R-:W-:Y:S01]  /*7480*/  UMOV UR11, 0x1 ;  /* 0x00000001000b7882 */ /* 0x000fe20000000000 */
[----:B------:R-:W-:Y:S05]  /*7490*/  BRA.U !UP0, `(.L_x_64) ;  /* 0x0000002508e87547 */ /* 0x000fea000b800000 */
[----:B------:R-:W-:Y:S01]  /*74a0*/  UIADD3 UR15, UPT, UPT, UR8, 0x1a0, URZ ;  /* 0x000001a0080f7890 */ /* 0x000fe2000fffe0ff */
[----:B------:R-:W-:Y:S01]  /*74b0*/  MOV R166, R155 ;  /* 0x0000009b00a67202 */ /* 0x000fe20000000f00 */
[----:B------:R-:W1:Y:S01]  /*74c0*/  LDCU UR19, c[0x0][0x380] ;  /* 0x00007000ff1377ac */ /* 0x000e620008000800 */
[----:B------:R-:W-:Y:S01]  /*74d0*/  IADD3 R165, PT, PT, R154, UR16, RZ ;  /* 0x000000109aa57c10 */ /* 0x000fe2000fffe0ff */
[----:B------:R-:W2:Y:S01]  /*74e0*/  LDCU UR6, c[0x0][0x600] ;  /* 0x0000c000ff0677ac */ /* 0x000ea20008000800 */
[----:B------:R-:W-:Y:S02]  /*74f0*/  UIADD3 UR12, UPT, UPT, -UR12, UR17, URZ ;  /* 0x000000110c0c7290 */ /* 0x000fe4000fffe1ff */
[----:B------:R-:W-:Y:S01]  /*7500*/  UPRMT UR15, UR74, 0x654, UR15 ;  /* 0x000006544a0f7896 */ /* 0x000fe2000800000f */
[----:B------:R-:W-:Y:S01]  /*7510*/  UMOV UR11, 0x1 ;  /* 0x00000001000b7882 */ /* 0x000fe20000000000 */
[----:B------:R-:W-:Y:S01]  /*7520*/  UMOV UR9, UR18 ;  /* 0x0000001200097c82 */ /* 0x000fe20008000000 */
[----:B------:R-:W-:Y:S01]  /*7530*/  UMOV UR10, 0x1 ;  /* 0x00000001000a7882 */ /* 0x000fe20000000000 */
[----:B------:R-:W-:-:S08]  /*7540*/  UMOV UR16, URZ ;  /* 0x000000ff00107c82 */ /* 0x000fd00008000000 */
.L_x_67:
[----:B------:R-:W-:Y:S01]  /*7550*/  USHF.L.U32 UR4, UR11, 0x1f, URZ ;  /* 0x0000001f0b047899 */ /* 0x000fe200080006ff */
[----:B------:R-:W-:Y:S01]  /*7560*/  R2UR UR5, R3 ;  /* 0x00000000030572ca */ /* 0x000fe200000e0000 */
[----:B------:R-:W-:-:S04]  /*7570*/  UIADD3 UR9, UPT, UPT, UR9, -0x1, URZ ;  /* 0xffffffff09097890 */ /* 0x000fc8000fffe0ff */
[----:B------:R-:W-:Y:S01]  /*7580*/  MOV R4, UR4 ;  /* 0x0000000400047c02 */ /* 0x000fe20008000f00 */
[----:B------:R-:W-:-:S03]  /*7590*/  UISETP.LT.AND UP0, UPT, URZ, UR9, UPT ;  /* 0x00000009ff00728c */ /* 0x000fc6000bf01270 */
[----:B------:R-:W3:Y:S01]  /*75a0*/  SYNCS.PHASECHK.TRANS64.TRYWAIT P0, [UR8+0x190], R4 ;  /* 0x00019004ff0075a7 */ /* 0x000ee20008001108 */
[----:B------:R-:W-:Y:S01]  /*75b0*/  USEL UR7, URZ, UR9, !UP0 ;  /* 0x00000009ff077287 */ /* 0x000fe2000c000000 */
[----:B---3--:R-:W-:Y:S11]  /*75c0*/  @!P0 BRA `(.L_x_65) ;  /* 0x0000006800b08947 */ /* 0x008ff60003800000 */
.L_x_134:
[----:B---3--:R-:W3:Y:S01]  /*75d0*/  LDTM.x32 R4, tmem[UR5] ;  /* 0x00000005000479ee */ /* 0x008ee200082c0000 */
[----:B-1----:R-:W-:Y:S01]  /*75e0*/  ULEA UR4, UR7, UR19, 0x7 ;  /* 0x0000001307047291 */ /* 0x002fe2000f8e38ff */
[----:B------:R-:W-:-:S05]  /*75f0*/  IMAD.MOV.U32 R140, RZ, RZ, -0x1 ;  /* 0xffffffffff8c7424 */ /* 0x000fca00078e00ff */
[----:B------:R-:W-:Y:S02]  /*7600*/  IADD3 R136, PT, PT, -R165, UR4, RZ ;  /* 0x00000004a5887c10 */ /* 0x000fe4000fffe1ff */
[----:B------:R-:W-:Y:S02]  /*7610*/  R2UR UR4, R84 ;  /* 0x00000000540472ca */ /* 0x000fe400000e0000 */
[C---:B------:R-:W-:Y:S02]  /*7620*/  VIADDMNMX R37, R136.reuse, 0x1f, RZ, !PT ;  /* 0x0000001f88257846 */ /* 0x040fe400078001ff */
[----:B------:R-:W-:Y:S02]  /*7630*/  VIADDMNMX R141, R136, 0x5f, RZ, !PT ;  /* 0x0000005f888d7846 */ /* 0x000fe400078001ff */
[--C-:B------:R-:W-:Y:S02]  /*7640*/  SHF.R.U32.HI R36, RZ, R37, R140.reuse ;  /* 0x00000025ff247219 */ /* 0x100fe4000001168c */
[----:B------:R-:W-:-:S02]  /*7650*/  SHF.R.U32.HI R141, RZ, R141, R140 ;  /* 0x0000008dff8d7219 */ /* 0x000fc4000001168c */
[----:B------:R-:W-:Y:S02]  /*7660*/  R2P PR, R36, 0x7e ;  /* 0x0000007e24007804 */ /* 0x000fe40000000000 */
[----:B------:R-:W-:Y:S01]  /*7670*/  VIADDMNMX R157, R136, 0x7f, RZ, !PT ;  /* 0x0000007f889d7846 */ /* 0x000fe200078001ff */
[----:B------:R-:W1:Y:S01]  /*7680*/  LDTM.x32 R52, tmem[UR4] ;  /* 0x00000004003479ee */ /* 0x000e6200082c0000 */
[----:B------:R-:W-:Y:S02]  /*7690*/  R2UR UR4, R85 ;  /* 0x00000000550472ca */ /* 0x000fe400000e0000 */
[----:B---3--:R-:W-:Y:S02]  /*76a0*/  SEL R99, R5, 0xff800000, P1 ;  /* 0xff80000005637807 */ /* 0x008fe40000800000 */
[----:B------:R-:W-:Y:S02]  /*76b0*/  SEL R88, R6, 0xff800000, P2 ;  /* 0xff80000006587807 */ /* 0x000fe40001000000 */
[----:B------:R-:W-:-:S02]  /*76c0*/  SEL R89, R7, 0xff800000, P3 ;  /* 0xff80000007597807 */ /* 0x000fc40001800000 */
[----:B------:R-:W-:Y:S02]  /*76d0*/  SEL R90, R8, 0xff800000, P4 ;  /* 0xff800000085a7807 */ /* 0x000fe40002000000 */
[----:B------:R-:W-:Y:S02]  /*76e0*/  SEL R91, R9, 0xff800000, P5 ;  /* 0xff800000095b7807 */ /* 0x000fe40002800000 */
[----:B------:R-:W-:Y:S02]  /*76f0*/  SEL R102, R10, 0xff800000, P6 ;  /* 0xff8000000a667807 */ /* 0x000fe40003000000 */
[C---:B------:R-:W-:Y:S02]  /*7700*/  R2P PR, R36.reuse.B1, 0x7f ;  /* 0x0000007f24007804 */ /* 0x040fe40000001000 */
[----:B------:R-:W-:Y:S02]  /*7710*/  LOP3.LUT R5, R36, 0x1, RZ, 0xc0, !PT ;  /* 0x0000000124057812 */ /* 0x000fe400078ec0ff */
[----:B------:R-:W-:-:S02]  /*7720*/  SHF.R.U32.HI R157, RZ, R157, R140 ;  /* 0x0000009dff9d7219 */ /* 0x000fc4000001168c */
        /* <DEDUP_REMOVED lines=36> */
[----:B------:R-:W3:Y:S01]  /*7970*/  LDTM.x32 R20, tmem[UR4] ;  /* 0x00000004001479ee */ /* 0x000ee200082c0000 */
[----:B-1----:R-:W-:Y:S02]  /*7980*/  SEL R53, R53, 0xff800000, P1 ;  /* 0xff80000035357807 */ /* 0x002fe40000800000 */
        /* <DEDUP_REMOVED lines=30> */
[----:B------:R-:W-:Y:S02]  /*7b70*/  SEL R59, R59, 0xff800000, P1 ;  /* 0xff8000003b3b7807 */ /* 0x000fe40000800000 */
[C---:B------:R-:W-:Y:S02]  /*7b80*/  LOP3.LUT P1, RZ, R4.reuse, 0x800000, RZ, 0xc0, !PT ;  /* 0x0080000004ff7812 */ /* 0x040fe4000782c0ff */
[----:B------:R-:W-:Y:S02]  /*7b90*/  SEL R121, R67, 0xff800000, P0 ;  /* 0xff80000043797807 */ /* 0x000fe40000000000 */
[----:B------:R-:W-:Y:S02]  /*7ba0*/  ISETP.GT.AND P0, PT, R4, -0x1, PT ;  /* 0xffffffff0400780c */ /* 0x000fe40003f04270 */
[----:B------:R-:W-:Y:S02]  /*7bb0*/  SEL R123, R75, 0xff800000, P1 ;  /* 0xff8000004b7b7807 */ /* 0x000fe40000800000 */
[----:B------:R-:W-:-:S02]  /*7bc0*/  SEL R128, R78, 0xff800000, P2 ;  /* 0xff8000004e807807 */ /* 0x000fc40001000000 */
[----:B------:R-:W-:Y:S02]  /*7bd0*/  SEL R129, R79, 0xff800000, P3 ;  /* 0xff8000004f817807 */ /* 0x000fe40001800000 */
[----:B------:R-:W-:Y:S02]  /*7be0*/  SEL R130, R80, 0xff800000, P4 ;  /* 0xff80000050827807 */ /* 0x000fe40002000000 */
[----:B------:R-:W-:Y:S02]  /*7bf0*/  SEL R131, R81, 0xff800000, P5 ;  /* 0xff80000051837807 */ /* 0x000fe40002800000 */
[----:B------:R-:W-:Y:S02]  /*7c00*/  SEL R134, R82, 0xff800000, P6 ;  /* 0xff80000052867807 */ /* 0x000fe40003000000 */
[----:B------:R-:W-:Y:S02]  /*7c10*/  R2P PR, R141, 0x7e ;  /* 0x0000007e8d007804 */ /* 0x000fe40000000000 */
[----:B------:R-:W-:-:S02]  /*7c20*/  SEL R135, R83, 0xff800000, !P0 ;  /* 0xff80000053877807 */ /* 0x000fc40004000000 */
[----:B------:R-:W-:Y:S02]  /*7c30*/  LOP3.LUT R4, R141, 0x1, RZ, 0xc0, !PT ;  /* 0x000000018d047812 */ /* 0x000fe400078ec0ff */
[----:B---3--:R-:W-:Y:S02]  /*7c40*/  SEL R81, R21, 0xff800000, P1 ;  /* 0xff80000015517807 */ /* 0x008fe40000800000 */
        /* <DEDUP_REMOVED lines=25> */
[----:B------:R-:W-:Y:S02]  /*7de0*/  LOP3.LUT P0, RZ, R141, 0x800000, RZ, 0xc0, !PT ;  /* 0x008000008dff7812 */ /* 0x000fe4000780c0ff */
[----:B------:R-:W-:-:S02]  /*7df0*/  SEL R138, R40, 0xff800000, P4 ;  /* 0xff800000288a7807 */ /* 0x000fc40002000000 */
[----:B------:R-:W-:Y:S02]  /*7e00*/  SEL R43, R43, 0xff800000, P0 ;  /* 0xff8000002b2b7807 */ /* 0x000fe40000000000 */
[----:B------:R-:W-:Y:S02]  /*7e10*/  SEL R139, R41, 0xff800000, P5 ;  /* 0xff800000298b7807 */ /* 0x000fe40002800000 */
[----:B------:R-:W-:Y:S02]  /*7e20*/  SEL R42, R42, 0xff800000, P6 ;  /* 0xff8000002a2a7807 */ /* 0x000fe40003000000 */
[----:B------:R-:W-:Y:S02]  /*7e30*/  R2P PR, R141.B3, 0x7f ;  /* 0x0000007f8d007804 */ /* 0x000fe40000003000 */
[----:B------:R-:W-:-:S03]  /*7e40*/  R2UR UR4, R85 ;  /* 0x00000000550472ca */ /* 0x000fc600000e0000 */
        /* <DEDUP_REMOVED lines=9> */
[----:B------:R-:W-:-:S03]  /*7ee0*/  SEL R151, R51, 0xff800000, !P0 ;  /* 0xff80000033977807 */ /* 0x000fc60004000000 */
[----:B-1----:R-:W-:Y:S02]  /*7ef0*/  SEL R47, R5, 0xff800000, P1 ;  /* 0xff800000052f7807 */ /* 0x002fe40000800000 */
[----:B------:R-:W-:Y:S02]  /*7f00*/  SEL R38, R6, 0xff800000, P2 ;  /* 0xff80000006267807 */ /* 0x000fe40001000000 */
[----:B------:R-:W-:Y:S02]  /*7f10*/  SEL R39, R7, 0xff800000, P3 ;  /* 0xff80000007277807 */ /* 0x000fe40001800000 */
[----:B------:R-:W-:Y:S02]  /*7f20*/  SEL R40, R8, 0xff800000, P4 ;  /* 0xff80000008287807 */ /* 0x000fe40002000000 */
[----:B------:R-:W-:Y:S01]  /*7f30*/  SEL R41, R9, 0xff800000, P5 ;  /* 0xff80000009297807 */ /* 0x000fe20002800000 */
[----:B------:R-:W-:Y:S01]  /*7f40*/  IMAD.SHL.U32 R9, R0, 0x4, RZ ;  /* 0x0000000400097824 */ /* 0x000fe200078e00ff */
[----:B------:R-:W-:-:S02]  /*7f50*/  SEL R50, R10, 0xff800000, P6 ;  /* 0xff8000000a327807 */ /* 0x000fc40003000000 */
[C---:B------:R-:W-:Y:S02]  /*7f60*/  R2P PR, R157.reuse.B1, 0x7f ;  /* 0x0000007f9d007804 */ /* 0x040fe40000001000 */
[----:B------:R-:W-:Y:S02]  /*7f70*/  LOP3.LUT R5, R157, 0x1, RZ, 0xc0, !PT ;  /* 0x000000019d057812 */ /* 0x000fe400078ec0ff */
[----:B------:R-:W-:Y:S02]  /*7f80*/  FMNMX3 R7, R166, R98, R99, !PT ;  /* 0x00000062a6077276 */ /* 0x000fe40007800063 */
[----:B------:R-:W-:Y:S01]  /*7f90*/  SEL R44, R12, 0xff800000, P0 ;  /* 0xff8000000c2c7807 */ /* 0x000fe20000000000 */
[----:B------:R-:W-:Y:S01]  /*7fa0*/  IMAD.U32 R12, RZ, RZ, UR14 ;  /* 0x0000000eff0c7e24 */ /* 0x000fe2000f8e00ff */
[----:B------:R-:W-:Y:S02]  /*7fb0*/  SEL R45, R13, 0xff800000, P1 ;  /* 0xff8000000d2d7807 */ /* 0x000fe40000800000 */
[----:B------:R-:W-:-:S02]  /*7fc0*/  SEL R48, R14, 0xff800000, P2 ;  /* 0xff8000000e307807 */ /* 0x000fc40001000000 */
[----:B------:R-:W-:Y:S02]  /*7fd0*/  SEL R49, R15, 0xff800000, P3 ;  /* 0xff8000000f317807 */ /* 0x000fe40001800000 */
[----:B------:R-:W-:Y:S02]  /*7fe0*/  SEL R142, R16, 0xff800000, P4 ;  /* 0xff800000108e7807 */ /* 0x000fe40002000000 */
[----:B------:R-:W-:Y:S02]  /*7ff0*/  SEL R143, R17, 0xff800000, P5 ;  /* 0xff800000118f7807 */ /* 0x000fe40002800000 */
[----:B------:R-:W-:Y:S02]  /*8000*/  SEL R148, R18, 0xff800000, P6 ;  /* 0xff80000012947807 */ /* 0x000fe40003000000 */
[----:B------:R-:W-:Y:S02]  /*8010*/  R2P PR, R157.B2, 0x7f ;  /* 0x0000007f9d007804 */ /* 0x000fe40000002000 */
[----:B------:R-:W-:-:S02]  /*8020*/  FMNMX R6, R88, R89, !PT ;  /* 0x0000005958067209 */ /* 0x000fc40007800000 */
[----:B------:R-:W-:Y:S02]  /*8030*/  FMNMX3 R7, R7, R92, R93, !PT ;  /* 0x0000005c07077276 */ /* 0x000fe4000780005d */
[----:B------:R-:W-:Y:S02]  /*8040*/  SEL R20, R20, 0xff800000, P0 ;  /* 0xff80000014147807 */ /* 0x000fe40000000000 */
[----:B------:R-:W-:Y:S02]  /*8050*/  ISETP.NE.U32.AND P0, PT, R5, 0x1, PT ;  /* 0x000000010500780c */ /* 0x000fe40003f05070 */
[----:B------:R-:W-:Y:S02]  /*8060*/  FMNMX R5, R90, R91, !PT ;  /* 0x0000005b5a057209 */ /* 0x000fe40007800000 */
[----:B------:R-:W-:Y:S02]  /*8070*/  SEL R46, R4, 0xff800000, !P0 ;  /* 0xff800000042e7807 */ /* 0x000fe40004000000 */
        /* <DEDUP_REMOVED lines=30> */
[----:B------:R-:W-:-:S02]  /*8260*/  LOP3.LUT P0, RZ, R157, 0x80, RZ, 0xc0, !PT ;  /* 0x000000809dff7812 */ /* 0x000fc4000780c0ff */
[----:B------:R-:W-:Y:S02]  /*8270*/  FMNMX3 R5, R5, R74, R75, !PT ;  /* 0x0000004a05057276 */ /* 0x000fe4000780004b */
[----:B------:R-:W-:Y:S02]  /*8280*/  FMNMX3 R4, R4, R124, R125, !PT ;  /* 0x0000007c04047276 */ /* 0x000fe4000780007d */
[----:B------:R-:W-:Y:S02]  /*8290*/  FMNMX3 R7, R7, R78, R79, !PT ;  /* 0x0000004e07077276 */ /* 0x000fe4000780004f */
[----:B------:R-:W-:Y:S02]  /*82a0*/  FMNMX3 R6, R6, R82, R83, !PT ;  /* 0x0000005206067276 */ /* 0x000fe40007800053 */
[----:B------:R-:W-:Y:S02]  /*82b0*/  SEL R51, R11, 0xff800000, P0 ;  /* 0xff8000000b337807 */ /* 0x000fe40000000000 */
        /* <DEDUP_REMOVED lines=12> */
[----:B------:R-:W-:-:S02]  /*8380*/  SEL R21, R21, 0xff800000, P1 ;  /* 0xff80000015157807 */ /* 0x000fc40000800000 */
[----:B------:R-:W-:Y:S02]  /*8390*/  SEL R152, R22, 0xff800000, P2 ;  /* 0xff80000016987807 */ /* 0x000fe40001000000 */
[----:B------:R-:W-:Y:S02]  /*83a0*/  SEL R153, R23, 0xff800000, P3 ;  /* 0xff80000017997807 */ /* 0x000fe40001800000 */
[----:B------:R-:W-:Y:S02]  /*83b0*/  SEL R154, R24, 0xff800000, P4 ;  /* 0xff800000189a7807 */ /* 0x000fe40002000000 */
[----:B------:R-:W-:Y:S02]  /*83c0*/  SEL R155, R25, 0xff800000, P5 ;  /* 0xff800000199b7807 */ /* 0x000fe40002800000 */
[----:B------:R-:W-:Y:S02]  /*83d0*/  SEL R26, R26, 0xff800000, P6 ;  /* 0xff8000001a1a7807 */ /* 0x000fe40003000000 */
[----:B------:R-:W-:-:S02]  /*83e0*/  FMNMX3 R5, R5, R146, R147, !PT ;  /* 0x0000009205057276 */ /* 0x000fc40007800093 */
[----:B------:R-:W-:Y:S02]  /*83f0*/  FMNMX3 R4, R4, R150, R151, !PT ;  /* 0x0000009604047276 */ /* 0x000fe40007800097 */
[----:B------:R-:W-:Y:S02]  /*8400*/  FMNMX3 R7, R7, R46, R47, !PT ;  /* 0x0000002e07077276 */ /* 0x000fe4000780002f */
[----:B------:R-:W-:Y:S02]  /*8410*/  FMNMX3 R6, R6, R38, R39, !PT ;  /* 0x0000002606067276 */ /* 0x000fe40007800027 */
[----:B------:R-:W-:Y:S02]  /*8420*/  R2P PR, R157.B3, 0x7f ;  /* 0x0000007f9d007804 */ /* 0x000fe40000003000 */
[----:B------:R-:W-:Y:S02]  /*8430*/  FMNMX3 R5, R5, R40, R41, !PT ;  /* 0x0000002805057276 */ /* 0x000fe40007800029 */
[----:B------:R-:W-:-:S02]  /*8440*/  FMNMX3 R4, R4, R50, R51, !PT ;  /* 0x0000003204047276 */ /* 0x000fc40007800033 */
[----:B------:R-:W-:Y:S02]  /*8450*/  FMNMX3 R7, R7, R44, R45, !PT ;  /* 0x0000002c07077276 */ /* 0x000fe4000780002d */
[----:B------:R-:W-:Y:S02]  /*8460*/  FMNMX3 R6, R6, R48, R49, !PT ;  /* 0x0000003006067276 */ /* 0x000fe40007800031 */
[----:B------:R-:W-:Y:S02]  /*8470*/  SEL R156, R28, 0xff800000, P0 ;  /* 0xff8000001c9c7807 */ /* 0x000fe40000000000 */
[----:B------:R-:W-:Y:S02]  /*8480*/  ISETP.GT.AND P0, PT, R157, -0x1, PT ;  /* 0xffffffff9d00780c */ /* 0x000fe40003f04270 */
[----:B------:R-:W-:Y:S02]  /*8490*/  SEL R157, R29, 0xff800000, P1 ;  /* 0xff8000001d9d7807 */ /* 0x000fe40000800000 */
[----:B------:R-:W-:-:S02]  /*84a0*/  SEL R158, R30, 0xff800000, P2 ;  /* 0xff8000001e9e7807 */ /* 0x000fc40001000000 */
[----:B------:R-:W-:Y:S02]  /*84b0*/  SEL R159, R31, 0xff800000, P3 ;  /* 0xff8000001f9f7807 */ /* 0x000fe40001800000 */
[----:B------:R-:W-:Y:S02]  /*84c0*/  FMNMX3 R5, R5, R142, R143, !PT ;  /* 0x0000008e05057276 */ /* 0x000fe4000780008f */
[----:B------:R-:W-:Y:S02]  /*84d0*/  FMNMX3 R4, R4, R148, R149, !PT ;  /* 0x0000009404047276 */ /* 0x000fe40007800095 */
[----:B------:R-:W-:Y:S02]  /*84e0*/  FMNMX3 R7, R7, R20, R21, !PT ;  /* 0x0000001407077276 */ /* 0x000fe40007800015 */
[----:B------:R-:W-:Y:S02]  /*84f0*/  FMNMX3 R6, R6, R152, R153, !PT ;  /* 0x0000009806067276 */ /* 0x000fe40007800099 */
[----:B------:R-:W-:-:S02]  /*8500*/  SEL R161, R35, 0xff800000, !P0 ;  /* 0xff80000023a17807 */ /* 0x000fc40004000000 */
[----:B------:R-:W-:Y:S02]  /*8510*/  SEL R162, R32, 0xff800000, P4 ;  /* 0xff80000020a27807 */ /* 0x000fe40002000000 */
[----:B------:R-:W-:Y:S02]  /*8520*/  SEL R163, R33, 0xff800000, P5 ;  /* 0xff80000021a37807 */ /* 0x000fe40002800000 */
[----:B------:R-:W-:Y:S02]  /*8530*/  SEL R160, R34, 0xff800000, P6 ;  /* 0xff80000022a07807 */ /* 0x000fe40003000000 */
[----:B------:R-:W-:Y:S02]  /*8540*/  FMNMX3 R5, R5, R154, R155, !PT ;  /* 0x0000009a05057276 */ /* 0x000fe4000780009b */
[----:B------:R-:W-:Y:S02]  /*8550*/  FMNMX3 R4, R4, R26, R27, !PT ;  /* 0x0000001a04047276 */ /* 0x000fe4000780001b */
[----:B------:R-:W-:-:S02]  /*8560*/  FMNMX3 R7, R7, R156, R157, !PT ;  /* 0x0000009c07077276 */ /* 0x000fc4000780009d */
[----:B------:R-:W-:Y:S02]  /*8570*/  FMNMX3 R6, R6, R158, R159, !PT ;  /* 0x0000009e06067276 */ /* 0x000fe4000780009f */
[----:B------:R-:W-:Y:S02]  /*8580*/  FMNMX3 R5, R5, R162, R163, !PT ;  /* 0x000000a205057276 */ /* 0x000fe400078000a3 */
[----:B------:R-:W-:Y:S02]  /*8590*/  FMNMX3 R4, R4, R160, R161, !PT ;  /* 0x000000a004047276 */ /* 0x000fe400078000a1 */
[----:B------:R-:W-:Y:S02]  /*85a0*/  FMNMX R6, R7, R6, !PT ;  /* 0x0000000607067209 */ /* 0x000fe40007800000 */
[----:B------:R-:W-:Y:S02]  /*85b0*/  LOP3.LUT R9, R9, 0x1fc, RZ, 0xc0, !PT ;  /* 0x000001fc09097812 */ /* 0x000fe400078ec0ff */
[----:B------:R-:W-:-:S04]  /*85c0*/  FMNMX3 R167, R6, R5, R4, !PT ;  /* 0x0000000506a77276 */ /* 0x000fc80007800004 */
[----:B------:R-:W-:-:S04]  /*85d0*/  FSETP.NEU.AND P0, PT, R167, -INF , PT ;  /* 0xff800000a700780b */ /* 0x000fc80003f0d000 */
[----:B------:R-:W-:Y:S02]  /*85e0*/  FSEL R5, R167, RZ, P0 ;  /* 0x000000ffa7057208 */ /* 0x000fe40000000000 */
[----:B------:R-:W-:-:S03]  /*85f0*/  ELECT P0, URZ, PT ;  /* 0x0000000000ff782f */ /* 0x000fc60003800000 */
[----:B------:R-:W-:-:S04]  /*8600*/  FADD R4, -R5, R166 ;  /* 0x000000a605047221 */ /* 0x000fc80000000100 */
[----:B--2---:R-:W-:-:S05]  /*8610*/  FMUL R4, R4, UR6 ;  /* 0x0000000604047c20 */ /* 0x004fca0008400000 */
[----:B------:R-:W-:Y:S02]  /*8620*/  FSETP.GE.AND P1, PT, R4, -8, PT ;  /* 0xc10000000400780b */ /* 0x000fe40003f26000 */
[----:B------:R-:W1:Y:S02]  /*8630*/  MUFU.EX2 R4, R4 ;  /* 0x0000000400047308 */ /* 0x000e640000000800 */
[----:B------:R-:W-:-:S05]  /*8640*/  FSEL R5, R166, R5, P1 ;  /* 0x00000005a6057208 */ /* 0x000fca0000800000 */
[----:B------:R-:W-:-:S04]  /*8650*/  FFMA R168, -R5, UR6, RZ ;  /* 0x0000000605a87c23 */ /* 0x000fc800080001ff */
[--C-:B------:R-:W-:Y:S02]  /*8660*/  FFMA2 R24, R88.F32x2.HI_LO, UR6.F32, R168.reuse.F32 ;  /* 0x0000000658187c49 */ /* 0x100fe400092000a8 */
[--C-:B------:R-:W-:Y:S02]  /*8670*/  FFMA2 R32, R92.F32x2.HI_LO, UR6.F32, R168.reuse.F32 ;  /* 0x000000065c207c49 */ /* 0x100fe400092000a8 */
[--C-:B------:R-:W-:Y:S02]  /*8680*/  FFMA2 R34, R94.F32x2.HI_LO, UR6.F32, R168.reuse.F32 ;  /* 0x000000065e227c49 */ /* 0x100fe400092000a8 */
[--C-:B------:R-:W-:Y:S01]  /*8690*/  FFMA2 R88, R96.F32x2.HI_LO, UR6.F32, R168.reuse.F32 ;  /* 0x0000000660587c49 */ /* 0x100fe200092000a8 */
[----:B------:R-:W-:Y:S01]  /*86a0*/  MUFU.EX2 R24, R24 ;  /* 0x0000001800187308 */ /* 0x000fe20000000800 */
[--C-:B------:R-:W-:Y:S01]  /*86b0*/  FFMA2 R22, R98.F32x2.HI_LO, UR6.F32, R168.reuse.F32 ;  /* 0x0000000662167c49 */ /* 0x100fe200092000a8 */
[----:B-1----:R-:W-:Y:S01]  /*86c0*/  FSEL R169, R4, 1, !P1 ;  /* 0x3f80000004a97808 */ /* 0x002fe20004800000 */
[----:B------:R-:W-:-:S02]  /*86d0*/  FFMA2 R28, R90.F32x2.HI_LO, UR6.F32, R168.F32 ;  /* 0x000000065a1c7c49 */ /* 0x000fc400092000a8 */
[--C-:B------:R-:W-:Y:S02]  /*86e0*/  FFMA2 R30, R102.F32x2.HI_LO, UR6.F32, R168.reuse.F32 ;  /* 0x00000006661e7c49 */ /* 0x100fe400092000a8 */
[--C-:B------:R-:W-:Y:S01]  /*86f0*/  FFMA2 R92, R100.F32x2.HI_LO, UR6.F32, R168.reuse.F32 ;  /* 0x00000006645c7c49 */ /* 0x100fe200092000a8 */
[----:B------:R-:W-:Y:S01]  /*8700*/  MUFU.EX2 R22, R22 ;  /* 0x0000001600167308 */ /* 0x000fe20000000800 */
[--C-:B------:R-:W-:Y:S01]  /*8710*/  FFMA2 R94, R104.F32x2.HI_LO, UR6.F32, R168.reuse.F32 ;  /* 0x00000006685e7c49 */ /* 0x100fe200092000a8 */
[----:B------:R1:W-:Y:S01]  /*8720*/  STS [R9+UR8+0x20c], R169 ;  /* 0x00020ca909007988 */ /* 0x0003e20008000808 */
[--C-:B------:R-:W-:Y:S02]  /*8730*/  FFMA2 R96, R106.F32x2.HI_LO, UR6.F32, R168.reuse.F32 ;  /* 0x000000066a607c49 */ /* 0x100fe400092000a8 */
[--C-:B------:R-:W-:Y:S02]  /*8740*/  FFMA2 R90, R108.F32x2.HI_LO, UR6.F32, R168.reuse.F32 ;  /* 0x000000066c5a7c49 */ /* 0x100fe400092000a8 */
[--C-:B------:R-:W-:Y:S01]  /*8750*/  FFMA2 R98, R112.F32x2.HI_LO, UR6.F32, R168.reuse.F32 ;  /* 0x0000000670627c49 */ /* 0x100fe200092000a8 */
[----:B------:R-:W2:Y:S01]  /*8760*/  MUFU.EX2 R23, R23 ;  /* 0x0000001700177308 */ /* 0x000ea20000000800 */
[----:B------:R-:W-:-:S02]  /*8770*/  FFMA2 R100, R110.F32x2.HI_LO, UR6.F32, R168.F32 ;  /* 0x000000066e647c49 */ /* 0x000fc400092000a8 */
[--C-:B------:R-:W-:Y:S02]  /*8780*/  FFMA2 R102, R114.F32x2.HI_LO, UR6.F32, R168.reuse.F32 ;  /* 0x0000000672667c49 */ /* 0x100fe400092000a8 */
[--C-:B------:R-:W-:Y:S02]  /*8790*/  FFMA2 R104, R116.F32x2.HI_LO, UR6.F32, R168.reuse.F32 ;  /* 0x0000000674687c49 */ /* 0x100fe400092000a8 */
[--C-:B------:R-:W-:Y:S01]  /*87a0*/  FFMA2 R106, R118.F32x2.HI_LO, UR6.F32, R168.reuse.F32 ;  /* 0x00000006766a7c49 */ /* 0x100fe200092000a8 */
[----:B------:R-:W3:Y:S01]  /*87b0*/  MUFU.EX2 R25, R25 ;  /* 0x0000001900197308 */ /* 0x000ee20000000800 */
[--C-:B------:R-:W-:Y:S02]  /*87c0*/  FFMA2 R52, R52.F32x2.HI_LO, UR6.F32, R168.reuse.F32 ;  /* 0x0000000634347c49 */ /* 0x100fe400092000a8 */
[--C-:B------:R-:W-:Y:S02]  /*87d0*/  FFMA2 R54, R54.F32x2.HI_LO, UR6.F32, R168.reuse.F32 ;  /* 0x0000000636367c49 */ /* 0x100fe400092000a8 */
[----:B------:R-:W-:-:S02]  /*87e0*/  FFMA2 R56, R56.F32x2.HI_LO, UR6.F32, R168.F32 ;  /* 0x0000000638387c49 */ /* 0x000fc400092000a8 */
[--C-:B------:R-:W-:Y:S01]  /*87f0*/  FFMA2 R58, R58.F32x2.HI_LO, UR6.F32, R168.reuse.F32 ;  /* 0x000000063a3a7c49 */ /* 0x100fe200092000a8 */
[----:B------:R-:W-:Y:S01]  /*8800*/  MUFU.EX2 R28, R28 ;  /* 0x0000001c001c7308 */ /* 0x000fe20000000800 */
[--C-:B------:R-:W-:Y:S01]  /*8810*/  FFMA2 R60, R60.F32x2.HI_LO, UR6.F32, R168.reuse.F32 ;  /* 0x000000063c3c7c49 */ /* 0x100fe200092000a8 */
[----:B--2---:R-:W-:Y:S01]  /*8820*/  F2FP.F16.F32.PACK_AB R4, R23, R22 ;  /* 0x000000161704723e */ /* 0x004fe200000000ff */
[--C-:B------:R-:W-:Y:S02]  /*8830*/  FFMA2 R62, R62.F32x2.HI_LO, UR6.F32, R168.reuse.F32 ;  /* 0x000000063e3e7c49 */ /* 0x100fe400092000a8 */
[--C-:B------:R-:W-:Y:S02]  /*8840*/  FFMA2 R64, R64.F32x2.HI_LO, UR6.F32, R168.reuse.F32 ;  /* 0x0000000640407c49 */ /* 0x100fe400092000a8 */
[--C-:B------:R-:W-:Y:S01]  /*8850*/  FFMA2 R108, R120.F32x2.HI_LO, UR6.F32, R168.reuse.F32 ;  /* 0x00000006786c7c49 */ /* 0x100fe200092000a8 */
[----:B------:R-:W2:Y:S01]  /*8860*/  MUFU.EX2 R29, R29 ;  /* 0x0000001d001d7308 */ /* 0x000ea20000000800 */
[--C-:B------:R-:W-:Y:S01]  /*8870*/  FFMA2 R68, R68.F32x2.HI_LO, UR6.F32, R168.reuse.F32 ;  /* 0x0000000644447c49 */ /* 0x100fe200092000a8 */
[----:B---3--:R-:W-:Y:S01]  /*8880*/  F2FP.F16.F32.PACK_AB R5, R25, R24 ;  /* 0x000000181905723e */ /* 0x008fe200000000ff */
        /* <DEDUP_REMOVED lines=8> */
[----:B------:R-:W3:Y:S01]  /*8910*/  MUFU.EX2 R31, R31 ;  /* 0x0000001f001f7308 */ /* 0x000ee20000000800 */
[----:B--2---:R-:W-:Y:S01]  /*8920*/  F2FP.F16.F32.PACK_AB R6, R29, R28 ;  /* 0x0000001c1d06723e */ /* 0x004fe200000000ff */
[----:B------:R-:W-:-:S02]  /*8930*/  FFMA2 R118, R124.F32x2.HI_LO, UR6.F32, R168.F32 ;  /* 0x000000067c767c49 */ /* 0x000fc400092000a8 */
[--C-:B------:R-:W-:Y:S02]  /*8940*/  FFMA2 R120, R126.F32x2.HI_LO, UR6.F32, R168.reuse.F32 ;  /* 0x000000067e787c49 */ /* 0x100fe400092000a8 */
[--C-:B------:R-:W-:Y:S02]  /*8950*/  FFMA2 R122, R132.F32x2.HI_LO, UR6.F32, R168.reuse.F32 ;  /* 0x00000006847a7c49 */ /* 0x100fe400092000a8 */
[----:B------:R-:W-:Y:S01]  /*8960*/  MUFU.EX2 R32, R32 ;  /* 0x0000002000207308 */ /* 0x000fe20000000800 */
[--C-:B------:R-:W-:Y:S02]  /*8970*/  FFMA2 R80, R80.F32x2.HI_LO, UR6.F32, R168.reuse.F32 ;  /* 0x0000000650507c49 */ /* 0x100fe400092000a8 */
[--C-:B------:R-:W-:Y:S02]  /*8980*/  FFMA2 R66, R66.F32x2.HI_LO, UR6.F32, R168.reuse.F32 ;  /* 0x0000000642427c49 */ /* 0x100fe400092000a8 */
[--C-:B------:R-:W-:Y:S02]  /*8990*/  FFMA2 R74, R74.F32x2.HI_LO, UR6.F32, R168.reuse.F32 ;  /* 0x000000064a4a7c49 */ /* 0x100fe400092000a8 */
[--C-:B------:R-:W-:Y:S01]  /*89a0*/  FFMA2 R78, R78.F32x2.HI_LO, UR6.F32, R168.reuse.F32 ;  /* 0x000000064e4e7c49 */ /* 0x100fe200092000a8 */
[----:B------:R-:W2:Y:S01]  /*89b0*/  MUFU.EX2 R33, R33 ;  /* 0x0000002100217308 */ /* 0x000ea20000000800 */
[----:B---3--:R-:W-:Y:S01]  /*89c0*/  F2FP.F16.F32.PACK_AB R7, R31, R30 ;  /* 0x0000001e1f07723e */ /* 0x008fe200000000ff */
        /* <DEDUP_REMOVED lines=8> */
[----:B------:R-:W1:Y:S01]  /*8a50*/  MUFU.EX2 R35, R35 ;  /* 0x0000002300237308 */ /* 0x000e620000000800 */
        /* <DEDUP_REMOVED lines=10> */
[----:B-1----:R-:W-:Y:S01]  /*8b00*/  F2FP.F16.F32.PACK_AB R9, R35, R34 ;  /* 0x000000222309723e */ /* 0x002fe200000000ff */
[----:B------:R-:W-:-:S02]  /*8b10*/  FFMA2 R50, R50.F32x2.HI_LO, UR6.F32, R168.F32 ;  /* 0x0000000632327c49 */ /* 0x000fc400092000a8 */
[--C-:B------:R-:W-:Y:S02]  /*8b20*/  FFMA2 R44, R44.F32x2.HI_LO, UR6.F32, R168.reuse.F32 ;  /* 0x000000062c2c7c49 */ /* 0x100fe400092000a8 */
[--C-:B------:R-:W-:Y:S02]  /*8b30*/  FFMA2 R48, R48.F32x2.HI_LO, UR6.F32, R168.reuse.F32 ;  /* 0x0000000630307c49 */ /* 0x100fe400092000a8 */
[----:B------:R-:W-:Y:S01]  /*8b40*/  MUFU.EX2 R90, R90 ;  /* 0x0000005a005a7308 */ /* 0x000fe20000000800 */
[--C-:B------:R-:W-:Y:S02]  /*8b50*/  FFMA2 R20, R20.F32x2.HI_LO, UR6.F32, R168.reuse.F32 ;  /* 0x0000000614147c49 */ /* 0x100fe400092000a8 */
[--C-:B------:R-:W-:Y:S02]  /*8b60*/  FFMA2 R140, R152.F32x2.HI_LO, UR6.F32, R168.reuse.F32 ;  /* 0x00000006988c7c49 */ /* 0x100fe400092000a8 */
[----:B------:R-:W-:Y:S02]  /*8b70*/  IMAD.MOV.U32 R152, RZ, RZ, 0x1 ;  /* 0x00000001ff987424 */ /* 0x000fe400078e00ff */
[--C-:B------:R-:W-:Y:S01]  /*8b80*/  FFMA2 R142, R154.F32x2.HI_LO, UR6.F32, R168.reuse.F32 ;  /* 0x000000069a8e7c49 */ /* 0x100fe200092000a8 */
[----:B------:R-:W-:Y:S01]  /*8b90*/  FSEL R155, R166, R167, P1 ;  /* 0x000000a7a69b7208 */ /* 0x000fe20000800000 */
[--C-:B------:R-:W-:Y:S01]  /*8ba0*/  FFMA2 R26, R26.F32x2.HI_LO, UR6.F32, R168.reuse.F32 ;  /* 0x000000061a1a7c49 */ /* 0x100fe200092000a8 */
[----:B------:R-:W1:Y:S01]  /*8bb0*/  MUFU.EX2 R91, R91 ;  /* 0x0000005b005b7308 */ /* 0x000e620000000800 */
[----:B--2---:R-:W-:Y:S01]  /*8bc0*/  F2FP.F16.F32.PACK_AB R10, R89, R88 ;  /* 0x00000058590a723e */ /* 0x004fe200000000ff */
[----:B------:R-:W-:-:S02]  /*8bd0*/  FFMA2 R144, R156.F32x2.HI_LO, UR6.F32, R168.F32 ;  /* 0x000000069c907c49 */ /* 0x000fc400092000a8 */
[--C-:B------:R-:W-:Y:S02]  /*8be0*/  FFMA2 R146, R158.F32x2.HI_LO, UR6.F32, R168.reuse.F32 ;  /* 0x000000069e927c49 */ /* 0x100fe400092000a8 */
[--C-:B------:R-:W-:Y:S02]  /*8bf0*/  FFMA2 R148, R162.F32x2.HI_LO, UR6.F32, R168.reuse.F32 ;  /* 0x00000006a2947c49 */ /* 0x100fe400092000a8 */
[----:B------:R-:W-:Y:S01]  /*8c00*/  MUFU.EX2 R92, R92 ;  /* 0x0000005c005c7308 */ /* 0x000fe20000000800 */
[----:B------:R-:W-:-:S07]  /*8c10*/  FFMA2 R150, R160.F32x2.HI_LO, UR6.F32, R168.F32 ;  /* 0x00000006a0967c49 */ /* 0x000fce00092000a8 */
[----:B------:R-:W2:Y:S01]  /*8c20*/  MUFU.EX2 R93, R93 ;  /* 0x0000005d005d7308 */ /* 0x000ea20000000800 */
[----:B------:R2:W-:Y:S06]  /*8c30*/  BAR.ARV R12, 0x40 ;  /* 0x0001000c0000751d */ /* 0x0005ec0000002000 */
[----:B-1----:R-:W-:Y:S01]  /*8c40*/  F2FP.F16.F32.PACK_AB R11, R91, R90 ;  /* 0x0000005a5b0b723e */ /* 0x002fe200000000ff */
[----:B------:R-:W-:Y:S08]  /*8c50*/  MUFU.EX2 R94, R94 ;  /* 0x0000005e005e7308 */ /* 0x000ff00000000800 */
[----:B------:R-:W1:Y:S08]  /*8c60*/  MUFU.EX2 R95, R95 ;  /* 0x0000005f005f7308 */ /* 0x000e700000000800 */
[----:B------:R-:W-:Y:S01]  /*8c70*/  MUFU.EX2 R96, R96 ;  /* 0x0000006000607308 */ /* 0x000fe20000000800 */
[----:B--2---:R-:W-:-:S07]  /*8c80*/  F2FP.F16.F32.PACK_AB R12, R93, R92 ;  /* 0x0000005c5d0c723e */ /* 0x004fce00000000ff */
[----:B------:R-:W2:Y:S01]  /*8c90*/  MUFU.EX2 R97, R97 ;  /* 0x0000006100617308 */ /* 0x000ea20000000800 */
[----:B-1----:R-:W-:-:S07]  /*8ca0*/  F2FP.F16.F32.PACK_AB R13, R95, R94 ;  /* 0x0000005e5f0d723e */ /* 0x002fce00000000ff */
[----:B------:R-:W-:Y:S08]  /*8cb0*/  MUFU.EX2 R98, R98 ;  /* 0x0000006200627308 */ /* 0x000ff00000000800 */
[----:B------:R-:W1:Y:S01]  /*8cc0*/  MUFU.EX2 R99, R99 ;  /* 0x0000006300637308 */ /* 0x000e620000000800 */
[----:B--2---:R-:W-:-:S07]  /*8cd0*/  F2FP.F16.F32.PACK_AB R14, R97, R96 ;  /* 0x00000060610e723e */ /* 0x004fce00000000ff */
[----:B------:R-:W-:Y:S08]  /*8ce0*/  MUFU.EX2 R100, R100 ;  /* 0x0000006400647308 */ /* 0x000ff00000000800 */
        /* <DEDUP_REMOVED lines=13> */
[----:B-1----:R-:W-:-:S04]  /*8dc0*/  F2FP.F16.F32.PACK_AB R19, R107, R106 ;  /* 0x0000006a6b13723e */ /* 0x002fc800000000ff */
[----:B------:R2:W-:Y:S01]  /*8dd0*/  STTM.x16 tmem[UR4], R4 ;  /* 0x00000004000079ed */ /* 0x0005e20008240004 */
[----:B------:R-:W-:Y:S02]  /*8de0*/  R2UR UR4, R87 ;  /* 0x00000000570472ca */ /* 0x000fe400000e0000 */
[----:B------:R-:W-:Y:S08]  /*8df0*/  MUFU.EX2 R54, R54 ;  /* 0x0000003600367308 */ /* 0x000ff00000000800 */
[----:B------:R-:W1:Y:S08]  /*8e00*/  MUFU.EX2 R55, R55 ;  /* 0x0000003700377308 */ /* 0x000e700000000800 */
[----:B------:R-:W-:Y:S08]  /*8e10*/  MUFU.EX2 R56, R56 ;  /* 0x0000003800387308 */ /* 0x000ff00000000800 */
[----:B------:R-:W3:Y:S08]  /*8e20*/  MUFU.EX2 R57, R57 ;  /* 0x0000003900397308 */ /* 0x000ef00000000800 */
[----:B------:R-:W-:Y:S08]  /*8e30*/  MUFU.EX2 R58, R58 ;  /* 0x0000003a003a7308 */ /* 0x000ff00000000800 */
[----:B------:R-:W4:Y:S08]  /*8e40*/  MUFU.EX2 R59, R59 ;  /* 0x0000003b003b7308 */ /* 0x000f300000000800 */
[----:B------:R-:W-:Y:S01]  /*8e50*/  MUFU.EX2 R60, R60 ;  /* 0x0000003c003c7308 */ /* 0x000fe20000000800 */
[----:B--2---:R-:W-:-:S02]  /*8e60*/  F2FP.F16.F32.PACK_AB R4, R53, R52 ;  /* 0x000000343504723e */ /* 0x004fc400000000ff */
[----:B-1----:R-:W-:Y:S02]  /*8e70*/  F2FP.F16.F32.PACK_AB R5, R55, R54 ;  /* 0x000000363705723e */ /* 0x002fe400000000ff */
[----:B---3--:R-:W-:-:S03]  /*8e80*/  F2FP.F16.F32.PACK_AB R6, R57, R56 ;  /* 0x000000383906723e */ /* 0x008fc600000000ff */
[----:B------:R-:W1:Y:S01]  /*8e90*/  MUFU.EX2 R61, R61 ;  /* 0x0000003d003d7308 */ /* 0x000e620000000800 */
[----:B----4-:R-:W-:-:S07]  /*8ea0*/  F2FP.F16.F32.PACK_AB R7, R59, R58 ;  /* 0x0000003a3b07723e */ /* 0x010fce00000000ff */
        /* <DEDUP_REMOVED lines=35> */
[----:B--2---:R-:W-:-:S04]  /*90e0*/  F2FP.F16.F32.PACK_AB R19, R117, R116 ;  /* 0x000000747513723e */ /* 0x004fc800000000ff */
[----:B------:R1:W-:Y:S01]  /*90f0*/  STTM.x16 tmem[UR4], R4 ;  /* 0x00000004000079ed */ /* 0x0003e20008240004 */
[----:B------:R-:W-:Y:S02]  /*9100*/  R2UR UR4, R86 ;  /* 0x00000000560472ca */ /* 0x000fe400000e0000 */
[----:B------:R-:W-:Y:S08]  /*9110*/  MUFU.EX2 R66, R66 ;  /* 0x0000004200427308 */ /* 0x000ff00000000800 */
[----:B------:R-:W2:Y:S08]  /*9120*/  MUFU.EX2 R67, R67 ;  /* 0x0000004300437308 */ /* 0x000eb00000000800 */
[----:B------:R-:W-:Y:S08]  /*9130*/  MUFU.EX2 R74, R74 ;  /* 0x0000004a004a7308 */ /* 0x000ff00000000800 */
[----:B------:R-:W3:Y:S08]  /*9140*/  MUFU.EX2 R75, R75 ;  /* 0x0000004b004b7308 */ /* 0x000ef00000000800 */
[----:B------:R-:W-:Y:S08]  /*9150*/  MUFU.EX2 R118, R118 ;  /* 0x0000007600767308 */ /* 0x000ff00000000800 */
[----:B------:R-:W4:Y:S08]  /*9160*/  MUFU.EX2 R119, R119 ;  /* 0x0000007700777308 */ /* 0x000f300000000800 */
[----:B------:R-:W-:Y:S01]  /*9170*/  MUFU.EX2 R78, R78 ;  /* 0x0000004e004e7308 */ /* 0x000fe20000000800 */
[----:B-1----:R-:W-:-:S02]  /*9180*/  F2FP.F16.F32.PACK_AB R4, R81, R80 ;  /* 0x000000505104723e */ /* 0x002fc400000000ff */
[----:B--2---:R-:W-:Y:S02]  /*9190*/  F2FP.F16.F32.PACK_AB R5, R67, R66 ;  /* 0x000000424305723e */ /* 0x004fe400000000ff */
        /* <DEDUP_REMOVED lines=40> */
[----:B------:R-:W-:Y:S01]  /*9420*/  R2UR UR4, R164 ;  /* 0x00000000a40472ca */ /* 0x000fe200000e0000 */
[----:B------:R-:W2:Y:S01]  /*9430*/  FENCE.VIEW.ASYNC.T ;  /* 0x00000000000073c6 */ /* 0x000ea20000000200 */
[----:B------:R-:W-:Y:S01]  /*9440*/  MUFU.EX2 R38, R38 ;  /* 0x0000002600267308 */ /* 0x000fe20000000800 */
[----:B--2---:R2:W-:Y:S07]  /*9450*/  SYNCS.ARRIVE.TRANS64.RED.ART0 RZ, [UR13], R152 ;  /* 0x00000098ffff79a7 */ /* 0x0045ee000850040d */
[----:B------:R-:W3:Y:S08]  /*9460*/  MUFU.EX2 R39, R39 ;  /* 0x0000002700277308 */ /* 0x000ef00000000800 */
[----:B------:R-:W-:Y:S08]  /*9470*/  MUFU.EX2 R40, R40 ;  /* 0x0000002800287308 */ /* 0x000ff00000000800 */
[----:B------:R-:W4:Y:S08]  /*9480*/  MUFU.EX2 R41, R41 ;  /* 0x0000002900297308 */ /* 0x000f300000000800 */
[----:B------:R-:W-:Y:S08]  /*9490*/  MUFU.EX2 R50, R50 ;  /* 0x0000003200327308 */ /* 0x000ff00000000800 */
[----:B------:R-:W5:Y:S08]  /*94a0*/  MUFU.EX2 R51, R51 ;  /* 0x0000003300337308 */ /* 0x000f700000000800 */
[----:B------:R-:W-:Y:S01]  /*94b0*/  MUFU.EX2 R44, R44 ;  /* 0x0000002c002c7308 */ /* 0x000fe20000000800 */
[----:B-1----:R-:W-:-:S02]  /*94c0*/  F2FP.F16.F32.PACK_AB R4, R47, R46 ;  /* 0x0000002e2f04723e */ /* 0x002fc400000000ff */
[----:B---3--:R-:W-:Y:S02]  /*94d0*/  F2FP.F16.F32.PACK_AB R5, R39, R38 ;  /* 0x000000262705723e */ /* 0x008fe400000000ff */
[----:B----4-:R-:W-:-:S03]  /*94e0*/  F2FP.F16.F32.PACK_AB R6, R41, R40 ;  /* 0x000000282906723e */ /* 0x010fc600000000ff */
[----:B------:R-:W1:Y:S01]  /*94f0*/  MUFU.EX2 R45, R45 ;  /* 0x0000002d002d7308 */ /* 0x000e620000000800 */
[----:B-----5:R-:W-:-:S07]  /*9500*/  F2FP.F16.F32.PACK_AB R7, R51, R50 ;  /* 0x000000323307723e */ /* 0x020fce00000000ff */
[----:B------:R-:W-:Y:S08]  /*9510*/  MUFU.EX2 R48, R48 ;  /* 0x0000003000307308 */ /* 0x000ff00000000800 */
[----:B------:R-:W3:Y:S01]  /*9520*/  MUFU.EX2 R49, R49 ;  /* 0x0000003100317308 */ /* 0x000ee20000000800 */
[----:B-1----:R-:W-:-:S07]  /*9530*/  F2FP.F16.F32.PACK_AB R8, R45, R44 ;  /* 0x0000002c2d08723e */ /* 0x002fce00000000ff */
[----:B------:R-:W-:Y:S08]  /*9540*/  MUFU.EX2 R136, R136 ;  /* 0x0000008800887308 */ /* 0x000ff00000000800 */
[----:B------:R-:W1:Y:S01]  /*9550*/  MUFU.EX2 R137, R137 ;  /* 0x0000008900897308 */ /* 0x000e620000000800 */
[----:B---3--:R-:W-:-:S07]  /*9560*/  F2FP.F16.F32.PACK_AB R9, R49, R48 ;  /* 0x000000303109723e */ /* 0x008fce00000000ff */
        /* <DEDUP_REMOVED lines=26> */
[----:B-1----:R-:W-:Y:S02]  /*9710*/  F2FP.F16.F32.PACK_AB R18, R149, R148 ;  /* 0x000000949512723e */ /* 0x002fe400000000ff */
[----:B---3--:R-:W-:-:S04]  /*9720*/  F2FP.F16.F32.PACK_AB R19, R151, R150 ;  /* 0x000000969713723e */ /* 0x008fc800000000ff */
[----:B------:R2:W-:Y:S01]  /*9730*/  STTM.x16 tmem[UR4], R4 ;  /* 0x00000004000079ed */ /* 0x0005e20008240004 */
[----:B------:R-:W-:Y:S01]  /*9740*/  USHF.L.U32 UR4, UR10, 0x1f, URZ ;  /* 0x0000001f0a047899 */ /* 0x000fe200080006ff */
[----:B------:R-:W1:Y:S02]  /*9750*/  FENCE.VIEW.ASYNC.T ;  /* 0x00000000000073c6 */ /* 0x000e640000000200 */
[----:B-1----:R-:W-:-:S03]  /*9760*/  NOP ;  /* 0x0000000000007918 */ /* 0x002fc60000000000 */
[----:B------:R-:W-:Y:S01]  /*9770*/  IMAD.U32 R153, RZ, RZ, UR4 ;  /* 0x00000004ff997e24 */ /* 0x000fe2000f8e00ff */
[----:B------:R2:W-:Y:S03]  /*9780*/  @P0 SYNCS.ARRIVE.TRANS64.RED.ART0 RZ, [UR15], R152 ;  /* 0x00000098ffff09a7 */ /* 0x0005e6000850040f */
[----:B------:R-:W1:Y:S02]  /*9790*/  SYNCS.PHASECHK.TRANS64.TRYWAIT P0, [UR8+0x1c8], R153 ;  /* 0x0001c899ff0075a7 */ /* 0x000e640008001108 */
[----:B-12---:R-:W-:Y:S05]  /*97a0*/  @!P0 BRA `(.L_x_66) ;  /* 0x0000004800588947 */ /* 0x006fea0003800000 */
.L_x_136:
[----:B------:R-:W-:Y:S01]  /*97b0*/  MOV R5, UR16 ;  /* 0x0000001000057c02 */ /* 0x000fe20008000f00 */
[----:B-1----:R-:W-:Y:S01]  /*97c0*/  FMUL R4, R169, R2 ;  /* 0x00000002a9047220 */ /* 0x002fe20000400000 */
[----:B------:R-:W-:Y:S01]  /*97d0*/  FADD2 R24, R24.F32x2.HI_LO, R34.F32x2.HI_LO ;  /* 0x000000221818724b */ /* 0x000fe20000000000 */
[----:B------:R-:W-:Y:S01]  /*97e0*/  UIADD3 UR12, UPT, UPT, UR12, 0x1, URZ ;  /* 0x000000010c0c7890 */ /* 0x000fe2000fffe0ff */
[----:B------:R-:W-:Y:S01]  /*97f0*/  FADD2 R28, R28.F32x2.HI_LO, R88.F32x2.HI_LO ;  /* 0x000000581c1c724b */ /* 0x000fe20000000000 */
[----:B------:R-:W-:Y:S01]  /*9800*/  MOV R166, R155 ;  /* 0x0000009b00a67202 */ /* 0x000fe20000000f00 */
[----:B------:R-:W-:Y:S01]  /*9810*/  FADD2 R4, R4.F32x2.HI_LO, R22.F32x2.HI_LO ;  /* 0x000000160404724b */ /* 0x000fe20000000000 */
[----:B------:R-:W-:Y:S01]  /*9820*/  UISETP.NE.AND UP0, UPT, UR12, -0x1, UPT ;  /* 0xffffffff0c00788c */ /* 0x000fe2000bf05270 */
[----:B------:R-:W-:Y:S01]  /*9830*/  FADD2 R30, R30.F32x2.HI_LO, R90.F32x2.HI_LO ;  /* 0x0000005a1e1e724b */ /* 0x000fe20000000000 */
[----:B------:R-:W-:Y:S01]  /*9840*/  ULOP3.LUT UR10, UR10, 0x1, URZ, 0x3c, !UPT ;  /* 0x000000010a0a7892 */ /* 0x000fe2000f8e3cff */
[----:B------:R-:W-:Y:S01]  /*9850*/  FADD2 R4, R4.F32x2.HI_LO, R32.F32x2.HI_LO ;  /* 0x000000200404724b */ /* 0x000fe20000000000 */
[----:B------:R-:W-:Y:S01]  /*9860*/  ULOP3.LUT UR11, UR11, 0x1, URZ, 0x3c, !UPT ;  /* 0x000000010b0b7892 */ /* 0x000fe2000f8e3cff */
[----:B------:R-:W-:-:S02]  /*9870*/  FADD2 R24, R24.F32x2.HI_LO, R94.F32x2.HI_LO ;  /* 0x0000005e1818724b */ /* 0x000fc40000000000 */
[----:B------:R-:W-:Y:S02]  /*9880*/  FADD2 R28, R28.F32x2.HI_LO, R96.F32x2.HI_LO ;  /* 0x000000601c1c724b */ /* 0x000fe40000000000 */
[----:B------:R-:W-:Y:S02]  /*9890*/  FADD2 R30, R30.F32x2.HI_LO, R98.F32x2.HI_LO ;  /* 0x000000621e1e724b */ /* 0x000fe40000000000 */
[----:B------:R-:W-:Y:S02]  /*98a0*/  FADD2 R4, R4.F32x2.HI_LO, R92.F32x2.HI_LO ;  /* 0x0000005c0404724b */ /* 0x000fe40000000000 */
[----:B------:R-:W-:Y:S02]  /*98b0*/  FADD2 R24, R24.F32x2.HI_LO, R102.F32x2.HI_LO ;  /* 0x000000661818724b */ /* 0x000fe40000000000 */
[----:B------:R-:W-:Y:S02]  /*98c0*/  FADD2 R28, R28.F32x2.HI_LO, R104.F32x2.HI_LO ;  /* 0x000000681c1c724b */ /* 0x000fe40000000000 */
        /* <DEDUP_REMOVED lines=51> */
[----:B------:R-:W-:-:S04]  /*9c00*/  FADD2 R4, R4.F32x2.HI_LO, R24.F32x2.HI_LO ;  /* 0x000000180404724b */ /* 0x000fc80000000000 */
[----:B------:R-:W-:-:S04]  /*9c10*/  FADD2 R4, R4.F32x2.HI_LO, R28.F32x2.HI_LO ;  /* 0x0000001c0404724b */ /* 0x000fc80000000000 */
[----:B------:R-:W-:Y:S01]  /*9c20*/  FADD R2, R4, R5 ;  /* 0x0000000504027221 */ /* 0x000fe20000000000 */
[----:B------:R-:W-:Y:S06]  /*9c30*/  BRA.U UP0, `(.L_x_67) ;  /* 0xffffffd900447547 */ /* 0x000fec000b83ffff */
.L_x_64:
[----:B------:R-:W-:-:S04]  /*9c40*/  UISETP.LT.AND UP0, UPT, UR18, UR17, UPT ;  /* 0x000000111200728c */ /* 0x000fc8000bf01270 */
[----:B------:R-:W-:-:S04]  /*9c50*/  USEL UR4, UR18, UR17, UP0 ;  /* 0x0000001112047287 */ /* 0x000fc80008000000 */
[----:B------:R-:W-:-:S09]  /*9c60*/  UISETP.GE.AND UP0, UPT, UR4, 0x1, UPT ;  /* 0x000000010400788c */ /* 0x000fd2000bf06270 */
[----:B------:R-:W-:Y:S05]  /*9c70*/  BRA.U !UP0, `(.L_x_68) ;  /* 0x00000021082c7547 */ /* 0x000fea000b800000 */
[----:B------:R-:W1:Y:S01]  /*9c80*/  S2R R159, SR_TID.X ;  /* 0x00000000009f7919 */ /* 0x000e620000002100 */
[----:B------:R-:W2:Y:S01]  /*9c90*/  S2UR UR6, SR_CgaCtaId ;  /* 0x00000000000679c3 */ /* 0x000ea20000008800 */
[----:B------:R-:W-:Y:S01]  /*9ca0*/  UIADD3 UR9, UPT, UPT, UR8, 0x1a0, URZ ;  /* 0x000001a008097890 */ /* 0x000fe2000fffe0ff */
[----:B------:R-:W-:Y:S01]  /*9cb0*/  IMAD.MOV.U32 R160, RZ, RZ, R155 ;  /* 0x000000ffffa07224 */ /* 0x000fe200078e009b */
[----:B------:R-:W-:Y:S01]  /*9cc0*/  UMOV UR7, 0x400 ;  /* 0x0000040000077882 */ /* 0x000fe20000000000 */
[----:B------:R-:W3:Y:S01]  /*9cd0*/  LDCU UR5, c[0x0][0x600] ;  /* 0x0000c000ff0577ac */ /* 0x000ee20008000800 */
[----:B------:R-:W-:Y:S02]  /*9ce0*/  UIADD3 UR8, UPT, UPT, -UR4, URZ, URZ ;  /* 0x000000ff04087290 */ /* 0x000fe4000fffe1ff */
[----:B------:R-:W-:Y:S01]  /*9cf0*/  UPRMT UR9, UR74, 0x654, UR9 ;  /* 0x000006544a097896 */ /* 0x000fe20008000009 */
[----:B------:R-:W-:Y:S01]  /*9d00*/  UMOV UR12, URZ ;  /* 0x000000ff000c7c82 */ /* 0x000fe20008000000 */
[----:B--2---:R-:W-:Y:S01]  /*9d10*/  ULEA UR7, UR6, UR7, 0x18 ;  /* 0x0000000706077291 */ /* 0x004fe2000f8ec0ff */
[----:B-1----:R-:W-:-:S05]  /*9d20*/  IMAD.U32 R158, R159, 0x10000, RZ ;  /* 0x000100009f9e7824 */ /* 0x002fca00078e00ff */
[----:B------:R-:W-:-:S04]  /*9d30*/  LOP3.LUT R158, R158, 0x600000, RZ, 0xc0, !PT ;  /* 0x006000009e9e7812 */ /* 0x000fc800078ec0ff */
[C---:B------:R-:W-:Y:S02]  /*9d40*/  LOP3.LUT R157, R158.reuse, 0x70, RZ, 0xfc, !PT ;  /* 0x000000709e9d7812 */ /* 0x040fe400078efcff */
[C---:B------:R-:W-:Y:S02]  /*9d50*/  LOP3.LUT R156, R158.reuse, 0x50, RZ, 0xfc, !PT ;  /* 0x000000509e9c7812 */ /* 0x040fe400078efcff */
[C---:B------:R-:W-:Y:S02]  /*9d60*/  LOP3.LUT R154, R158.reuse, 0x60, RZ, 0xfc, !PT ;  /* 0x000000609e9a7812 */ /* 0x040fe400078efcff */
[C---:B------:R-:W-:Y:S02]  /*9d70*/  LOP3.LUT R3, R158.reuse, 0x40, RZ, 0xfc, !PT ;  /* 0x000000409e037812 */ /* 0x040fe400078efcff */
[----:B---3--:R-:W-:-:S07]  /*9d80*/  LOP3.LUT R0, R158, 0x20, RZ, 0xfc, !PT ;  /* 0x000000209e007812 */ /* 0x008fce00078efcff */
.L_x_71:
[----:B------:R-:W-:Y:S01]  /*9d90*/  USHF.L.U32 UR4, UR11, 0x1f, URZ ;  /* 0x0000001f0b047899 */ /* 0x000fe200080006ff */
[----:B------:R-:W-:-:S05]  /*9da0*/  R2UR UR6, R158 ;  /* 0x000000009e0672ca */ /* 0x000fca00000e0000 */
[----:B------:R-:W-:-:S04]  /*9db0*/  MOV R4, UR4 ;  /* 0x0000000400047c02 */ /* 0x000fc80008000f00 */
[----:B------:R-:W1:Y:S02]  /*9dc0*/  SYNCS.PHASECHK.TRANS64.TRYWAIT P0, [UR7+0x190], R4 ;  /* 0x00019004ff0075a7 */ /* 0x000e640008001107 */
[----:B-1----:R-:W-:Y:S05]  /*9dd0*/  @!P0 BRA `(.L_x_69) ;  /* 0x0000004000ec8947 */ /* 0x002fea0003800000 */
.L_x_138:
[----:B------:R-:W2:Y:S01]  /*9de0*/  LDTM.x32 R100, tmem[UR6] ;  /* 0x00000006006479ee */ /* 0x000ea200082c0000 */
[----:B------:R-:W-:Y:S01]  /*9df0*/  R2UR UR4, R0 ;  /* 0x00000000000472ca */ /* 0x000fe200000e0000 */
[----:B------:R-:W-:Y:S01]  /*9e00*/  IMAD.MOV.U32 R162, RZ, RZ, 0x3d9df09d ;  /* 0x3d9df09dffa27424 */ /* 0x000fe200078e00ff */
[----:B------:R-:W-:-:S11]  /*9e10*/  R2UR UR6, R3 ;  /* 0x00000000030672ca */ /* 0x000fd600000e0000 */
[----:B------:R-:W3:Y:S01]  /*9e20*/  LDTM.x32 R68, tmem[UR4] ;  /* 0x00000004004479ee */ /* 0x000ee200082c0000 */
[----:B------:R-:W-:Y:S01]  /*9e30*/  R2UR UR4, R154 ;  /* 0x000000009a0472ca */ /* 0x000fe200000e0000 */
[----:B------:R-:W4:Y:S01]  /*9e40*/  LDTM.x32 R36, tmem[UR6] ;  /* 0x00000006002479ee */ /* 0x000f2200082c0000 */
[----:B--2---:R-:W-:Y:S02]  /*9e50*/  FMNMX3 R134, R160, R100, R101, !PT ;  /* 0x00000064a0867276 */ /* 0x004fe40007800065 */
[----:B------:R-:W-:Y:S02]  /*9e60*/  FMNMX R133, R102, R103, !PT ;  /* 0x0000006766857209 */ /* 0x000fe40007800000 */
[----:B------:R-:W-:-:S07]  /*9e70*/  FMNMX R132, R104, R105, !PT ;  /* 0x0000006968847209 */ /* 0x000fce0007800000 */
[----:B-1----:R-:W1:Y:S01]  /*9e80*/  LDTM.x32 R4, tmem[UR4] ;  /* 0x00000004000479ee */ /* 0x002e6200082c0000 */
[----:B------:R-:W-:Y:S02]  /*9e90*/  FMNMX R155, R106, R107, !PT ;  /* 0x0000006b6a9b7209 */ /* 0x000fe40007800000 */
        /* <DEDUP_REMOVED lines=12> */
[----:B---3--:R-:W-:Y:S02]  /*9f60*/  FMNMX3 R134, R134, R68, R69, !PT ;  /* 0x0000004486867276 */ /* 0x008fe40007800045 */
        /* <DEDUP_REMOVED lines=15> */
[----:B----4-:R-:W-:-:S02]  /*a060*/  FMNMX3 R134, R134, R36, R37, !PT ;  /* 0x0000002486867276 */ /* 0x010fc40007800025 */
        /* <DEDUP_REMOVED lines=15> */
[----:B-1----:R-:W-:Y:S02]  /*a160*/  FMNMX3 R134, R134, R4, R5, !PT ;  /* 0x0000000486867276 */ /* 0x002fe40007800005 */
        /* <DEDUP_REMOVED lines=15> */
[----:B------:R-:W-:Y:S02]  /*a260*/  FMNMX R133, R134, R133, !PT ;  /* 0x0000008586857209 */ /* 0x000fe40007800000 */
[----:B------:R-:W-:Y:S02]  /*a270*/  R2UR UR4, R3 ;  /* 0x00000000030472ca */ /* 0x000fe400000e0000 */
[----:B------:R-:W-:-:S04]  /*a280*/  FMNMX3 R155, R133, R132, R155, !PT ;  /* 0x00000084859b7276 */ /* 0x000fc8000780009b */
[----:B------:R-:W-:-:S04]  /*a290*/  FSETP.NEU.AND P0, PT, R155, -INF , PT ;  /* 0xff8000009b00780b */ /* 0x000fc80003f0d000 */
[----:B------:R-:W-:Y:S02]  /*a2a0*/  FSEL R161, R155, RZ, P0 ;  /* 0x000000ff9ba17208 */ /* 0x000fe40000000000 */
[----:B------:R-:W-:-:S03]  /*a2b0*/  ELECT P0, URZ, PT ;  /* 0x0000000000ff782f */ /* 0x000fc60003800000 */
[----:B------:R-:W-:-:S04]  /*a2c0*/  FADD R163, -R161, R160 ;  /* 0x000000a0a1a37221 */ /* 0x000fc80000000100 */
[----:B------:R-:W-:-:S05]  /*a2d0*/  FMUL R163, R163, UR5 ;  /* 0x00000005a3a37c20 */ /* 0x000fca0008400000 */
[----:B------:R-:W-:Y:S02]  /*a2e0*/  FSETP.GE.AND P1, PT, R163, -8, PT ;  /* 0xc1000000a300780b */ /* 0x000fe40003f26000 */
[----:B------:R-:W1:Y:S02]  /*a2f0*/  MUFU.EX2 R163, R163 ;  /* 0x000000a300a37308 */ /* 0x000e640000000800 */
[C---:B------:R-:W-:Y:S02]  /*a300*/  FSEL R161, R160.reuse, R161, P1 ;  /* 0x000000a1a0a17208 */ /* 0x040fe40000800000 */
[----:B------:R-:W-:-:S03]  /*a310*/  FSEL R155, R160, R155, P1 ;  /* 0x0000009ba09b7208 */ /* 0x000fc60000800000 */
[----:B------:R-:W-:-:S04]  /*a320*/  FFMA R161, -R161, UR5, RZ ;  /* 0x00000005a1a17c23 */ /* 0x000fc800080001ff */
[--C-:B------:R-:W-:Y:S02]  /*a330*/  FFMA2 R132, R100.F32x2.HI_LO, UR5.F32, R161.reuse.F32 ;  /* 0x0000000564847c49 */ /* 0x100fe400092000a1 */
[--C-:B------:R-:W-:Y:S02]  /*a340*/  FFMA2 R134, R102.F32x2.HI_LO, UR5.F32, R161.reuse.F32 ;  /* 0x0000000566867c49 */ /* 0x100fe400092000a1 */
[--C-:B------:R-:W-:Y:S02]  /*a350*/  FFMA2 R136, R104.F32x2.HI_LO, UR5.F32, R161.reuse.F32 ;  /* 0x0000000568887c49 */ /* 0x100fe400092000a1 */
[--C-:B------:R-:W-:Y:S01]  /*a360*/  FFMA2 R138, R106.F32x2.HI_LO, UR5.F32, R161.reuse.F32 ;  /* 0x000000056a8a7c49 */ /* 0x100fe200092000a1 */
[----:B------:R-:W-:Y:S01]  /*a370*/  MUFU.EX2 R132, R132 ;  /* 0x0000008400847308 */ /* 0x000fe20000000800 */
[----:B------:R-:W-:Y:S02]  /*a380*/  FFMA2 R140, R108.F32x2.HI_LO, UR5.F32, R161.F32 ;  /* 0x000000056c8c7c49 */ /* 0x000fe400092000a1 */
[----:B------:R-:W-:-:S02]  /*a390*/  IMAD.SHL.U32 R106, R159, 0x4, RZ ;  /* 0x000000049f6a7824 */ /* 0x000fc400078e00ff */
[--C-:B------:R-:W-:Y:S01]  /*a3a0*/  FFMA2 R142, R110.F32x2.HI_LO, UR5.F32, R161.reuse.F32 ;  /* 0x000000056e8e7c49 */ /* 0x100fe200092000a1 */
[----:B-1----:R-:W-:Y:S01]  /*a3b0*/  FSEL R163, R163, 1, !P1 ;  /* 0x3f800000a3a37808 */ /* 0x002fe20004800000 */
[--C-:B------:R-:W-:Y:S02]  /*a3c0*/  FFMA2 R144, R112.F32x2.HI_LO, UR5.F32, R161.reuse.F32 ;  /* 0x0000000570907c49 */ /* 0x100fe400092000a1 */
[----:B------:R-:W-:Y:S02]  /*a3d0*/  IMAD.U32 R108, RZ, RZ, UR14 ;  /* 0x0000000eff6c7e24 */ /* 0x000fe4000f8e00ff */
[--C-:B------:R-:W-:Y:S01]  /*a3e0*/  FFMA2 R146, R114.F32x2.HI_LO, UR5.F32, R161.reuse.F32 ;  /* 0x0000000572927c49 */ /* 0x100fe200092000a1 */
[----:B------:R-:W1:Y:S01]  /*a3f0*/  MUFU.EX2 R133, R133 ;  /* 0x0000008500857308 */ /* 0x000e620000000800 */
[--C-:B------:R-:W-:Y:S01]  /*a400*/  FFMA2 R116, R116.F32x2.HI_LO, UR5.F32, R161.reuse.F32 ;  /* 0x0000000574747c49 */ /* 0x100fe200092000a1 */
[----:B------:R-:W-:Y:S01]  /*a410*/  LOP3.LUT R106, R106, 0x1fc, RZ, 0xc0, !PT ;  /* 0x000001fc6a6a7812 */ /* 0x000fe200078ec0ff */
        /* <DEDUP_REMOVED lines=9> */
[----:B------:R-:W3:Y:S01]  /*a4b0*/  MUFU.EX2 R135, R135 ;  /* 0x0000008700877308 */ /* 0x000ee20000000800 */
[--C-:B------:R-:W-:Y:S01]  /*a4c0*/  FFMA2 R152, R72.F32x2.HI_LO, UR5.F32, R161.reuse.F32 ;  /* 0x0000000548987c49 */ /* 0x100fe200092000a1 */
[----:B-1----:R-:W-:Y:S01]  /*a4d0*/  F2FP.F16.F32.PACK_AB R100, R133, R132 ;  /* 0x000000848564723e */ /* 0x002fe200000000ff */
[----:B------:R-:W-:-:S02]  /*a4e0*/  FFMA2 R148, R68.F32x2.HI_LO, UR5.F32, R161.F32 ;  /* 0x0000000544947c49 */ /* 0x000fc400092000a1 */
[--C-:B------:R-:W-:Y:S02]  /*a4f0*/  FFMA2 R72, R82.F32x2.HI_LO, UR5.F32, R161.reuse.F32 ;  /* 0x0000000552487c49 */ /* 0x100fe400092000a1 */
[--C-:B------:R-:W-:Y:S01]  /*a500*/  FFMA2 R68, R74.F32x2.HI_LO, UR5.F32, R161.reuse.F32 ;  /* 0x000000054a447c49 */ /* 0x100fe200092000a1 */
[----:B------:R-:W-:Y:S01]  /*a510*/  MUFU.EX2 R136, R136 ;  /* 0x0000008800887308 */ /* 0x000fe20000000800 */
[--C-:B------:R-:W-:Y:S01]  /*a520*/  FFMA2 R74, R80.F32x2.HI_LO, UR5.F32, R161.reuse.F32 ;  /* 0x00000005504a7c49 */ /* 0x100fe200092000a1 */
[----:B------:R-:W-:Y:S01]  /*a530*/  FMNMX R72, R72, -127, !PT ;  /* 0xc2fe000048487809 */ /* 0x000fe20007800000 */
[--C-:B------:R-:W-:Y:S01]  /*a540*/  FFMA2 R150, R70.F32x2.HI_LO, UR5.F32, R161.reuse.F32 ;  /* 0x0000000546967c49 */ /* 0x100fe200092000a1 */
[----:B------:R-:W-:Y:S01]  /*a550*/  FMNMX R73, R73, -127, !PT ;  /* 0xc2fe000049497809 */ /* 0x000fe20007800000 */
[--C-:B------:R-:W-:Y:S01]  /*a560*/  FFMA2 R70, R96.F32x2.HI_LO, UR5.F32, R161.reuse.F32 ;  /* 0x0000000560467c49 */ /* 0x100fe200092000a1 */
[----:B------:R-:W-:Y:S01]  /*a570*/  FMNMX R74, R74, -127, !PT ;  /* 0xc2fe00004a4a7809 */ /* 0x000fe20007800000 */
[--C-:B------:R-:W-:Y:S01]  /*a580*/  FFMA2 R84, R84.F32x2.HI_LO, UR5.F32, R161.reuse.F32 ;  /* 0x0000000554547c49 */ /* 0x100fe200092000a1 */
[----:B------:R-:W1:Y:S01]  /*a590*/  MUFU.EX2 R137, R137 ;  /* 0x0000008900897308 */ /* 0x000e620000000800 */
[----:B---3--:R-:W-:Y:S01]  /*a5a0*/  F2FP.F16.F32.PACK_AB R101, R135, R134 ;  /* 0x000000868765723e */ /* 0x008fe200000000ff */
[--C-:B------:R-:W-:Y:S01]  /*a5b0*/  FFMA2 R86, R86.F32x2.HI_LO, UR5.F32, R161.reuse.F32 ;  /* 0x0000000556567c49 */ /* 0x100fe200092000a1 */
[----:B------:R-:W-:Y:S01]  /*a5c0*/  FMNMX R75, R75, -127, !PT ;  /* 0xc2fe00004b4b7809 */ /* 0x000fe20007800000 */
[--C-:B------:R-:W-:Y:S01]  /*a5d0*/  FFMA2 R88, R88.F32x2.HI_LO, UR5.F32, R161.reuse.F32 ;  /* 0x0000000558587c49 */ /* 0x100fe200092000a1 */
[----:B------:R-:W-:Y:S01]  /*a5e0*/  FMNMX R70, R70, -127, !PT ;  /* 0xc2fe000046467809 */ /* 0x000fe20007800000 */
[--C-:B------:R-:W-:Y:S01]  /*a5f0*/  FFMA2 R90, R90.F32x2.HI_LO, UR5.F32, R161.reuse.F32 ;  /* 0x000000055a5a7c49 */ /* 0x100fe200092000a1 */
[----:B------:R-:W-:Y:S01]  /*a600*/  FMNMX R71, R71, -127, !PT ;  /* 0xc2fe000047477809 */ /* 0x000fe20007800000 */
[----:B------:R-:W-:Y:S01]  /*a610*/  MUFU.EX2 R138, R138 ;  /* 0x0000008a008a7308 */ /* 0x000fe20000000800 */
[----:B------:R-:W-:-:S02]  /*a620*/  FFMA2 R92, R92.F32x2.HI_LO, UR5.F32, R161.F32 ;  /* 0x000000055c5c7c49 */ /* 0x000fc400092000a1 */
[--C-:B------:R-:W-:Y:S02]  /*a630*/  FFMA2 R52, R52.F32x2.HI_LO, UR5.F32, R161.reuse.F32 ;  /* 0x0000000534347c49 */ /* 0x100fe400092000a1 */
[----:B------:R-:W-:Y:S02]  /*a640*/  FADD2.RM R96, R70.F32x2.HI_LO, 12582912 ;  /* 0x4b4000004660744b */ /* 0x000fe40000204000 */
[--C-:B------:R-:W-:Y:S01]  /*a650*/  FFMA2 R54, R54.F32x2.HI_LO, UR5.F32, R161.reuse.F32 ;  /* 0x0000000536367c49 */ /* 0x100fe200092000a1 */
[----:B------:R-:W3:Y:S01]  /*a660*/  MUFU.EX2 R139, R139 ;  /* 0x0000008b008b7308 */ /* 0x000ee20000000800 */
[----:B-1----:R-:W-:Y:S01]  /*a670*/  F2FP.F16.F32.PACK_AB R102, R137, R136 ;  /* 0x000000888966723e */ /* 0x002fe200000000ff */
[--C-:B------:R-:W-:Y:S02]  /*a680*/  FFMA2 R56, R56.F32x2.HI_LO, UR5.F32, R161.reuse.F32 ;  /* 0x0000000538387c49 */ /* 0x100fe400092000a1 */
[--C-:B------:R-:W-:Y:S02]  /*a690*/  FFMA2 R58, R58.F32x2.HI_LO, UR5.F32, R161.reuse.F32 ;  /* 0x000000053a3a7c49 */ /* 0x100fe400092000a1 */
[----:B------:R-:W-:-:S02]  /*a6a0*/  FFMA2 R60, R60.F32x2.HI_LO, UR5.F32, R161.F32 ;  /* 0x000000053c3c7c49 */ /* 0x000fc400092000a1 */
[----:B------:R-:W-:Y:S01]  /*a6b0*/  MUFU.EX2 R140, R140 ;  /* 0x0000008c008c7308 */ /* 0x000fe20000000800 */
[--C-:B------:R-:W-:Y:S02]  /*a6c0*/  FFMA2 R20, R20.F32x2.HI_LO, UR5.F32, R161.reuse.F32 ;  /* 0x0000000514147c49 */ /* 0x100fe400092000a1 */
[--C-:B------:R-:W-:Y:S02]  /*a6d0*/  FFMA2 R22, R22.F32x2.HI_LO, UR5.F32, R161.reuse.F32 ;  /* 0x0000000516167c49 */ /* 0x100fe400092000a1 */
[--C-:B------:R-:W-:Y:S02]  /*a6e0*/  FFMA2 R24, R24.F32x2.HI_LO, UR5.F32, R161.reuse.F32 ;  /* 0x0000000518187c49 */ /* 0x100fe400092000a1 */
[--C-:B------:R-:W-:Y:S01]  /*a6f0*/  FFMA2 R26, R26.F32x2.HI_LO, UR5.F32, R161.reuse.F32 ;  /* 0x000000051a1a7c49 */ /* 0x100fe200092000a1 */
[----:B------:R-:W1:Y:S01]  /*a700*/  MUFU.EX2 R141, R141 ;  /* 0x0000008d008d7308 */ /* 0x000e620000000800 */
[----:B---3--:R-:W-:Y:S01]  /*a710*/  F2FP.F16.F32.PACK_AB R103, R139, R138 ;  /* 0x0000008a8b67723e */ /* 0x008fe200000000ff */
[----:B------:R-:W-:-:S02]  /*a720*/  FFMA2 R28, R28.F32x2.HI_LO, UR5.F32, R161.F32 ;  /* 0x000000051c1c7c49 */ /* 0x000fc400092000a1 */
[--C-:B------:R-:W-:Y:S02]  /*a730*/  FFMA2 R30, R30.F32x2.HI_LO, UR5.F32, R161.reuse.F32 ;  /* 0x000000051e1e7c49 */ /* 0x100fe400092000a1 */
[--C-:B------:R-:W-:Y:S02]  /*a740*/  FFMA2 R32, R32.F32x2.HI_LO, UR5.F32, R161.reuse.F32 ;  /* 0x0000000520207c49 */ /* 0x100fe400092000a1 */
[----:B------:R-:W-:Y:S01]  /*a750*/  MUFU.EX2 R142, R142 ;  /* 0x0000008e008e7308 */ /* 0x000fe20000000800 */
[--C-:B------:R-:W-:Y:S02]  /*a760*/  FFMA2 R34, R34.F32x2.HI_LO, UR5.F32, R161.reuse.F32 ;  /* 0x0000000522227c49 */ /* 0x100fe400092000a1 */
[----:B------:R-:W-:-:S05]  /*a770*/  FFMA2 R10, R10.F32x2.HI_LO, UR5.F32, R161.F32 ;  /* 0x000000050a0a7c49 */ /* 0x000fca00092000a1 */
[----:B------:R-:W3:Y:S01]  /*a780*/  MUFU.EX2 R143, R143 ;  /* 0x0000008f008f7308 */ /* 0x000ee20000000800 */
[----:B-1----:R-:W-:-:S07]  /*a790*/  F2FP.F16.F32.PACK_AB R104, R141, R140 ;  /* 0x0000008c8d68723e */ /* 0x002fce00000000ff */
[----:B------:R-:W-:Y:S08]  /*a7a0*/  MUFU.EX2 R144, R144 ;  /* 0x0000009000907308 */ /* 0x000ff00000000800 */
[----:B------:R-:W2:Y:S01]  /*a7b0*/  MUFU.EX2 R145, R145 ;  /* 0x0000009100917308 */ /* 0x000ea20000000800 */
[----:B---3--:R-:W-:-:S07]  /*a7c0*/  F2FP.F16.F32.PACK_AB R105, R143, R142 ;  /* 0x0000008e8f69723e */ /* 0x008fce00000000ff */
[----:B------:R-:W-:Y:S08]  /*a7d0*/  MUFU.EX2 R146, R146 ;  /* 0x0000009200927308 */ /* 0x000ff00000000800 */
[----:B------:R-:W1:Y:S01]  /*a7e0*/  MUFU.EX2 R147, R147 ;  /* 0x0000009300937308 */ /* 0x000e620000000800 */
[----:B--2---:R-:W-:-:S07]  /*a7f0*/  F2FP.F16.F32.PACK_AB R106, R145, R144 ;  /* 0x00000090916a723e */ /* 0x004fce00000000ff */
[----:B------:R-:W-:Y:S08]  /*a800*/  MUFU.EX2 R116, R116 ;  /* 0x0000007400747308 */ /* 0x000ff00000000800 */
        /* <DEDUP_REMOVED lines=25> */
[----:B------:R-:W-:Y:S01]  /*a9a0*/  MUFU.EX2 R149, R149 ;  /* 0x0000009500957308 */ /* 0x000fe20000000800 */
[----:B-1----:R-:W-:-:S04]  /*a9b0*/  F2FP.F16.F32.PACK_AB R115, R131, R130 ;  /* 0x000000828373723e */ /* 0x002fc800000000ff */
[----:B------:R1:W-:Y:S01]  /*a9c0*/  STTM.x16 tmem[UR4], R100 ;  /* 0x00000064000079ed */ /* 0x0003e20008240004 */
[----:B------:R-:W-:Y:S02]  /*a9d0*/  R2UR UR4, R156 ;  /* 0x000000009c0472ca */ /* 0x000fe400000e0000 */
[----:B------:R-:W-:Y:S08]  /*a9e0*/  MUFU.EX2 R150, R150 ;  /* 0x0000009600967308 */ /* 0x000ff00000000800 */
[----:B------:R-:W-:Y:S08]  /*a9f0*/  MUFU.EX2 R151, R151 ;  /* 0x0000009700977308 */ /* 0x000ff00000000800 */
[----:B------:R-:W-:Y:S08]  /*aa00*/  MUFU.EX2 R152, R152 ;  /* 0x0000009800987308 */ /* 0x000ff00000000800 */
[----:B------:R-:W-:Y:S08]  /*aa10*/  MUFU.EX2 R153, R153 ;  /* 0x0000009900997308 */ /* 0x000ff00000000800 */
[----:B------:R-:W-:Y:S08]  /*aa20*/  MUFU.EX2 R84, R84 ;  /* 0x0000005400547308 */ /* 0x000ff00000000800 */
[----:B------:R-:W-:Y:S08]  /*aa30*/  MUFU.EX2 R85, R85 ;  /* 0x0000005500557308 */ /* 0x000ff00000000800 */
[----:B------:R-:W-:Y:S01]  /*aa40*/  MUFU.EX2 R86, R86 ;  /* 0x0000005600567308 */ /* 0x000fe20000000800 */
[----:B-1----:R-:W-:-:S02]  /*aa50*/  FADD2.RM R106, R72.F32x2.HI_LO, 12582912 ;  /* 0x4b400000486a744b */ /* 0x002fc40000204000 */
[----:B------:R-:W-:Y:S02]  /*aa60*/  FADD2.RM R108, R74.F32x2.HI_LO, 12582912 ;  /* 0x4b4000004a6c744b */ /* 0x000fe40000204000 */
[----:B------:R-:W-:-:S03]  /*aa70*/  FFMA2 R102, R76.F32x2.HI_LO, UR5.F32, R161.F32 ;  /* 0x000000054c667c49 */ /* 0x000fc600092000a1 */
[----:B------:R-:W-:Y:S01]  /*aa80*/  MUFU.EX2 R100, R68 ;  /* 0x0000004400647308 */ /* 0x000fe20000000800 */
[----:B------:R-:W-:Y:S02]  /*aa90*/  FADD2 R76, R108.F32x2.HI_LO, -12582912 ;  /* 0xcb4000006c4c744b */ /* 0x000fe40000200000 */
[----:B------:R-:W-:Y:S02]  /*aaa0*/  FFMA2 R104, R78.F32x2.HI_LO, UR5.F32, R161.F32 ;  /* 0x000000054e687c49 */ /* 0x000fe400092000a1 */
[----:B------:R-:W-:Y:S02]  /*aab0*/  FADD2 R74, R74.F32x2.HI_LO, -R76.F32x2.HI_LO ;  /* 0x8000004c4a4a724b */ /* 0x000fe40000000000 */
[--C-:B------:R-:W-:Y:S01]  /*aac0*/  FFMA2 R76, R98.F32x2.HI_LO, UR5.F32, R161.reuse.F32 ;  /* 0x00000005624c7c49 */ /* 0x100fe200092000a1 */
[----:B------:R1:W-:Y:S01]  /*aad0*/  MUFU.EX2 R101, R69 ;  /* 0x0000004500657308 */ /* 0x0003e20000000800 */
[--C-:B------:R-:W-:Y:S02]  /*aae0*/  FFMA2 R98, R94.F32x2.HI_LO, UR5.F32, R161.reuse.F32 ;  /* 0x000000055e627c49 */ /* 0x100fe400092000a1 */
[--C-:B------:R-:W-:Y:S01]  /*aaf0*/  FFMA2 R110, R36.F32x2.HI_LO, UR5.F32, R161.reuse.F32 ;  /* 0x00000005246e7c49 */ /* 0x100fe200092000a1 */
[----:B------:R-:W-:Y:S01]  /*ab00*/  FMNMX R76, R76, -127, !PT ;  /* 0xc2fe00004c4c7809 */ /* 0x000fe20007800000 */
[--C-:B------:R-:W-:Y:S01]  /*ab10*/  FFMA2 R36, R42.F32x2.HI_LO, UR5.F32, R161.reuse.F32 ;  /* 0x000000052a247c49 */ /* 0x100fe200092000a1 */
[----:B------:R-:W-:Y:S01]  /*ab20*/  FMNMX R77, R77, -127, !PT ;  /* 0xc2fe00004d4d7809 */ /* 0x000fe20007800000 */
[--C-:B------:R-:W-:Y:S01]  /*ab30*/  FFMA2 R42, R48.F32x2.HI_LO, UR5.F32, R161.reuse.F32 ;  /* 0x00000005302a7c49 */ /* 0x100fe200092000a1 */
[----:B------:R-:W-:Y:S01]  /*ab40*/  MUFU.EX2 R102, R102 ;  /* 0x0000006600667308 */ /* 0x000fe20000000800 */
[----:B------:R-:W-:-:S02]  /*ab50*/  FFMA2 R114, R40.F32x2.HI_LO, UR5.F32, R161.F32 ;  /* 0x0000000528727c49 */ /* 0x000fc400092000a1 */
[--C-:B------:R-:W-:Y:S01]  /*ab60*/  FFMA2 R40, R50.F32x2.HI_LO, UR5.F32, R161.reuse.F32 ;  /* 0x0000000532287c49 */ /* 0x100fe200092000a1 */
[----:B------:R-:W-:Y:S01]  /*ab70*/  FMNMX R42, R42, -127, !PT ;  /* 0xc2fe00002a2a7809 */ /* 0x000fe20007800000 */
[--C-:B------:R-:W-:Y:S01]  /*ab80*/  FFMA2 R112, R38.F32x2.HI_LO, UR5.F32, R161.reuse.F32 ;  /* 0x0000000526707c49 */ /* 0x100fe200092000a1 */
[----:B------:R-:W-:Y:S01]  /*ab90*/  FMNMX R43, R43, -127, !PT ;  /* 0xc2fe00002b2b7809 */ /* 0x000fe20007800000 */
[----:B------:R-:W-:Y:S01]  /*aba0*/  FFMA2 R38, R64.F32x2.HI_LO, UR5.F32, R161.F32 ;  /* 0x0000000540267c49 */ /* 0x000fe200092000a1 */
[----:B------:R-:W2:Y:S01]  /*abb0*/  MUFU.EX2 R103, R103 ;  /* 0x0000006700677308 */ /* 0x000ea20000000800 */
[----:B-1----:R-:W-:Y:S01]  /*abc0*/  FADD2 R68, R106.F32x2.HI_LO, -12582912 ;  /* 0xcb4000006a44744b */ /* 0x002fe20000200000 */
[----:B------:R-:W-:Y:S02]  /*abd0*/  FMNMX R40, R40, -127, !PT ;  /* 0xc2fe000028287809 */ /* 0x000fe40007800000 */
[----:B------:R-:W-:Y:S01]  /*abe0*/  FMNMX R41, R41, -127, !PT ;  /* 0xc2fe000029297809 */ /* 0x000fe20007800000 */
[----:B------:R-:W-:Y:S01]  /*abf0*/  FADD2 R72, R72.F32x2.HI_LO, -R68.F32x2.HI_LO ;  /* 0x800000444848724b */ /* 0x000fe20000000000 */
[----:B------:R-:W-:Y:S01]  /*ac00*/  FMNMX R38, R38, -127, !PT ;  /* 0xc2fe000026267809 */ /* 0x000fe20007800000 */
[----:B------:R-:W-:Y:S01]  /*ac10*/  FADD2 R68, R96.F32x2.HI_LO, -12582912 ;  /* 0xcb4000006044744b */ /* 0x000fe20000200000 */
[----:B------:R-:W-:Y:S01]  /*ac20*/  MUFU.EX2 R104, R104 ;  /* 0x0000006800687308 */ /* 0x000fe20000000800 */
[----:B------:R-:W-:-:S02]  /*ac30*/  FMNMX R39, R39, -127, !PT ;  /* 0xc2fe000027277809 */ /* 0x000fc40007800000 */
[----:B------:R-:W-:Y:S02]  /*ac40*/  FADD2 R70, R70.F32x2.HI_LO, -R68.F32x2.HI_LO ;  /* 0x800000444646724b */ /* 0x000fe40000000000 */
[----:B------:R-:W-:Y:S02]  /*ac50*/  FFMA2 R68, R74.F32x2.HI_LO, R162.F32, 0.22756439447402954102 ;  /* 0x3e6906a44a447449 */ /* 0x000fe400012000a2 */
[----:B------:R-:W-:Y:S01]  /*ac60*/  FADD2.RM R64, R38.F32x2.HI_LO, 12582912 ;  /* 0x4b4000002640744b */ /* 0x000fe20000204000 */
[----:B------:R-:W1:Y:S01]  /*ac70*/  MUFU.EX2 R105, R105 ;  /* 0x0000006900697308 */ /* 0x000e620000000800 */
[----:B------:R-:W-:-:S04]  /*ac80*/  FFMA2 R68, R68.F32x2.HI_LO, R74.F32x2.HI_LO, 0.69514614343643188477 ;  /* 0x3f31f51944447449 */ /* 0x000fc8000020004a */
[----:B------:R-:W-:Y:S02]  /*ac90*/  FFMA2 R74, R68.F32x2.HI_LO, R74.F32x2.HI_LO, 1 ;  /* 0x3f800000444a7449 */ /* 0x000fe4000020004a */
[----:B------:R-:W-:Y:S01]  /*aca0*/  FFMA2 R68, R72.F32x2.HI_LO, R162.F32, 0.22756439447402954102 ;  /* 0x3e6906a448447449 */ /* 0x000fe200012000a2 */
[----:B------:R-:W-:Y:S01]  /*acb0*/  MUFU.EX2 R87, R87 ;  /* 0x0000005700577308 */ /* 0x000fe20000000800 */
[----:B------:R-:W-:Y:S02]  /*acc0*/  IMAD R108, R108, 0x800000, R74 ;  /* 0x008000006c6c7824 */ /* 0x000fe400078e024a */
[-C--:B------:R-:W-:Y:S02]  /*acd0*/  FFMA2 R68, R68.F32x2.HI_LO, R72.reuse.F32x2.HI_LO, 0.69514614343643188477 ;  /* 0x3f31f51944447449 */ /* 0x080fe40000200048 */
[----:B------:R-:W-:Y:S02]  /*ace0*/  IMAD R109, R109, 0x800000, R75 ;  /* 0x008000006d6d7824 */ /* 0x000fe400078e024b */
[----:B------:R-:W-:Y:S01]  /*acf0*/  FFMA2 R72, R68.F32x2.HI_LO, R72.F32x2.HI_LO, 1 ;  /* 0x3f80000044487449 */ /* 0x000fe20000200048 */
[----:B------:R-:W-:Y:S01]  /*ad00*/  MUFU.EX2 R88, R88 ;  /* 0x0000005800587308 */ /* 0x000fe20000000800 */
[----:B------:R-:W-:Y:S01]  /*ad10*/  FFMA2 R68, R70.F32x2.HI_LO, R162.F32, 0.22756439447402954102 ;  /* 0x3e6906a446447449 */ /* 0x000fe200012000a2 */
[----:B------:R-:W-:Y:S01]  /*ad20*/  F2FP.F16.F32.PACK_AB R74, R109, R108 ;  /* 0x0000006c6d4a723e */ /* 0x000fe200000000ff */
[----:B------:R-:W-:Y:S01]  /*ad30*/  IMAD R106, R106, 0x800000, R72 ;  /* 0x008000006a6a7824 */ /* 0x000fe200078e0248 */
[----:B--2---:R-:W-:Y:S01]  /*ad40*/  F2FP.F16.F32.PACK_AB R72, R103, R102 ;  /* 0x000000666748723e */ /* 0x004fe200000000ff */
[----:B------:R-:W-:-:S02]  /*ad50*/  FFMA2 R68, R68.F32x2.HI_LO, R70.F32x2.HI_LO, 0.69514614343643188477 ;  /* 0x3f31f51944447449 */ /* 0x000fc40000200046 */
[----:B------:R-:W-:Y:S01]  /*ad60*/  IMAD R107, R107, 0x800000, R73 ;  /* 0x008000006b6b7824 */ /* 0x000fe200078e0249 */
[----:B-1----:R-:W-:Y:S01]  /*ad70*/  F2FP.F16.F32.PACK_AB R73, R105, R104 ;  /* 0x000000686949723e */ /* 0x002fe200000000ff */
[----:B------:R-:W1:Y:S01]  /*ad80*/  MUFU.EX2 R89, R89 ;  /* 0x0000005900597308 */ /* 0x000e620000000800 */
[----:B------:R-:W-:Y:S02]  /*ad90*/  FFMA2 R70, R68.F32x2.HI_LO, R70.F32x2.HI_LO, 1 ;  /* 0x3f80000044467449 */ /* 0x000fe40000200046 */
[----:B------:R-:W-:Y:S01]  /*ada0*/  FADD2.RM R68, R76.F32x2.HI_LO, 12582912 ;  /* 0x4b4000004c44744b */ /* 0x000fe20000204000 */
[----:B------:R-:W-:Y:S01]  /*adb0*/  F2FP.F16.F32.PACK_AB R75, R107, R106 ;  /* 0x0000006a6b4b723e */ /* 0x000fe200000000ff */
[----:B------:R-:W-:Y:S01]  /*adc0*/  IMAD R96, R96, 0x800000, R70 ;  /* 0x0080000060607824 */ /* 0x000fe200078e0246 */
[----:B------:R-:W-:Y:S01]  /*add0*/  F2FP.F16.F32.PACK_AB R70, R153, R152 ;  /* 0x000000989946723e */ /* 0x000fe200000000ff */
[----:B------:R-:W-:Y:S01]  /*ade0*/  FADD2 R78, R68.F32x2.HI_LO, -12582912 ;  /* 0xcb400000444e744b */ /* 0x000fe20000200000 */
[----:B------:R-:W-:Y:S01]  /*adf0*/  MUFU.EX2 R90, R90 ;  /* 0x0000005a005a7308 */ /* 0x000fe20000000800 */
[----:B------:R-:W-:Y:S01]  /*ae00*/  IMAD R97, R97, 0x800000, R71 ;  /* 0x0080000061617824 */ /* 0x000fe200078e0247 */
[----:B------:R-:W-:Y:S01]  /*ae10*/  F2FP.F16.F32.PACK_AB R71, R101, R100 ;  /* 0x000000646547723e */ /* 0x000fe200000000ff */
[----:B------:R-:W-:-:S03]  /*ae20*/  FADD2 R76, R76.F32x2.HI_LO, -R78.F32x2.HI_LO ;  /* 0x8000004e4c4c724b */ /* 0x000fc60000000000 */
[----:B------:R-:W-:Y:S01]  /*ae30*/  F2FP.F16.F32.PACK_AB R82, R97, R96 ;  /* 0x000000606152723e */ /* 0x000fe200000000ff */
[----:B------:R-:W-:Y:S01]  /*ae40*/  FFMA2 R78, R76.F32x2.HI_LO, R162.F32, 0.22756439447402954102 ;  /* 0x3e6906a44c4e7449 */ /* 0x000fe200012000a2 */
[----:B------:R-:W2:Y:S03]  /*ae50*/  MUFU.EX2 R91, R91 ;  /* 0x0000005b005b7308 */ /* 0x000ea60000000800 */
[----:B------:R-:W-:-:S04]  /*ae60*/  FFMA2 R78, R78.F32x2.HI_LO, R76.F32x2.HI_LO, 0.69514614343643188477 ;  /* 0x3f31f5194e4e7449 */ /* 0x000fc8000020004c */
[----:B------:R-:W-:Y:S01]  /*ae70*/  FFMA2 R76, R78.F32x2.HI_LO, R76.F32x2.HI_LO, 1 ;  /* 0x3f8000004e4c7449 */ /* 0x000fe2000020004c */
[----:B------:R-:W-:Y:S01]  /*ae80*/  MUFU.EX2 R92, R92 ;  /* 0x0000005c005c7308 */ /* 0x000fe20000000800 */
[----:B-1----:R-:W-:Y:S02]  /*ae90*/  F2FP.F16.F32.PACK_AB R78, R89, R88 ;  /* 0x00000058594e723e */ /* 0x002fe400000000ff */
[----:B------:R-:W-:Y:S01]  /*aea0*/  IMAD R94, R68, 0x800000, R76 ;  /* 0x00800000445e7824 */ /* 0x000fe200078e024c */
[----:B------:R-:W-:Y:S01]  /*aeb0*/  F2FP.F16.F32.PACK_AB R68, R149, R148 ;  /* 0x000000949544723e */ /* 0x000fe200000000ff */
[----:B------:R-:W-:Y:S01]  /*aec0*/  IMAD R95, R69, 0x800000, R77 ;  /* 0x00800000455f7824 */ /* 0x000fe200078e024d */
[----:B------:R-:W-:Y:S02]  /*aed0*/  F2FP.F16.F32.PACK_AB R69, R151, R150 ;  /* 0x000000969745723e */ /* 0x000fe400000000ff */
[----:B------:R-:W1:Y:S01]  /*aee0*/  MUFU.EX2 R93, R93 ;  /* 0x0000005d005d7308 */ /* 0x000e620000000800 */
[----:B------:R-:W-:-:S02]  /*aef0*/  F2FP.F16.F32.PACK_AB R76, R85, R84 ;  /* 0x00000054554c723e */ /* 0x000fc400000000ff */
[----:B------:R-:W-:Y:S02]  /*af00*/  F2FP.F16.F32.PACK_AB R77, R87, R86 ;  /* 0x00000056574d723e */ /* 0x000fe400000000ff */
[----:B--2---:R-:W-:Y:S02]  /*af10*/  F2FP.F16.F32.PACK_AB R79, R91, R90 ;  /* 0x0000005a5b4f723e */ /* 0x004fe400000000ff */
[----:B------:R-:W-:Y:S01]  /*af20*/  F2FP.F16.F32.PACK_AB R83, R95, R94 ;  /* 0x0000005e5f53723e */ /* 0x000fe200000000ff */
[----:B------:R-:W-:Y:S08]  /*af30*/  MUFU.EX2 R98, R98 ;  /* 0x0000006200627308 */ /* 0x000ff00000000800 */
[----:B------:R-:W2:Y:S01]  /*af40*/  MUFU.EX2 R99, R99 ;  /* 0x0000006300637308 */ /* 0x000ea20000000800 */
[----:B-1----:R-:W-:-:S07]  /*af50*/  F2FP.F16.F32.PACK_AB R80, R93, R92 ;  /* 0x0000005c5d50723e */ /* 0x002fce00000000ff */
[----:B------:R-:W-:Y:S08]  /*af60*/  MUFU.EX2 R110, R110 ;  /* 0x0000006e006e7308 */ /* 0x000ff00000000800 */
[----:B------:R-:W-:Y:S01]  /*af70*/  MUFU.EX2 R111, R111 ;  /* 0x0000006f006f7308 */ /* 0x000fe20000000800 */
[----:B--2---:R-:W-:-:S04]  /*af80*/  F2FP.F16.F32.PACK_AB R81, R99, R98 ;  /* 0x000000626351723e */ /* 0x004fc800000000ff */
        /* <DEDUP_REMOVED lines=13> */
[--C-:B------:R-:W-:Y:S02]  /*b060*/  FFMA2 R44, R66.F32x2.HI_LO, UR5.F32, R161.reuse.F32 ;  /* 0x00000005422c7c49 */ /* 0x100fe400092000a1 */
[--C-:B------:R-:W-:Y:S02]  /*b070*/  FFMA2 R72, R46.F32x2.HI_LO, UR5.F32, R161.reuse.F32 ;  /* 0x000000052e487c49 */ /* 0x100fe400092000a1 */
[--C-:B------:R-:W-:Y:S01]  /*b080*/  FFMA2 R66, R62.F32x2.HI_LO, UR5.F32, R161.reuse.F32 ;  /* 0x000000053e427c49 */ /* 0x100fe200092000a1 */
[----:B------:R-:W-:Y:S01]  /*b090*/  FMNMX R44, R44, -127, !PT ;  /* 0xc2fe00002c2c7809 */ /* 0x000fe20007800000 */
[--C-:B------:R-:W-:Y:S01]  /*b0a0*/  FFMA2 R78, R4.F32x2.HI_LO, UR5.F32, R161.reuse.F32 ;  /* 0x00000005044e7c49 */ /* 0x100fe200092000a1 */
[----:B------:R1:W-:Y:S01]  /*b0b0*/  MUFU.EX2 R69, R37 ;  /* 0x0000002500457308 */ /* 0x0003e20000000800 */
[----:B------:R-:W-:Y:S01]  /*b0c0*/  FMNMX R45, R45, -127, !PT ;  /* 0xc2fe00002d2d7809 */ /* 0x000fe20007800000 */
[----:B------:R-:W-:-:S02]  /*b0d0*/  FFMA2 R80, R6.F32x2.HI_LO, UR5.F32, R161.F32 ;  /* 0x0000000506507c49 */ /* 0x000fc400092000a1 */
[----:B------:R-:W-:-:S04]  /*b0e0*/  FFMA2 R82, R8.F32x2.HI_LO, UR5.F32, R161.F32 ;  /* 0x0000000508527c49 */ /* 0x000fc800092000a1 */
[----:B------:R-:W-:Y:S08]  /*b0f0*/  MUFU.EX2 R70, R70 ;  /* 0x0000004600467308 */ /* 0x000ff00000000800 */
[----:B------:R-:W2:Y:S01]  /*b100*/  MUFU.EX2 R71, R71 ;  /* 0x0000004700477308 */ /* 0x000ea20000000800 */
[----:B-1----:R-:W-:-:S04]  /*b110*/  FADD2 R36, R76.F32x2.HI_LO, -12582912 ;  /* 0xcb4000004c24744b */ /* 0x002fc80000200000 */
[----:B------:R-:W-:Y:S02]  /*b120*/  FADD2 R42, R42.F32x2.HI_LO, -R36.F32x2.HI_LO ;  /* 0x800000242a2a724b */ /* 0x000fe40000000000 */
[----:B------:R-:W-:Y:S01]  /*b130*/  FADD2 R36, R74.F32x2.HI_LO, -12582912 ;  /* 0xcb4000004a24744b */ /* 0x000fe20000200000 */
[----:B------:R-:W-:Y:S03]  /*b140*/  MUFU.EX2 R72, R72 ;  /* 0x0000004800487308 */ /* 0x000fe60000000800 */
[----:B------:R-:W-:Y:S02]  /*b150*/  FADD2 R40, R40.F32x2.HI_LO, -R36.F32x2.HI_LO ;  /* 0x800000242828724b */ /* 0x000fe40000000000 */
[----:B------:R-:W-:-:S03]  /*b160*/  FADD2 R36, R64.F32x2.HI_LO, -12582912 ;  /* 0xcb4000004024744b */ /* 0x000fc60000200000 */
[----:B------:R-:W1:Y:S01]  /*b170*/  MUFU.EX2 R73, R73 ;  /* 0x0000004900497308 */ /* 0x000e620000000800 */
[----:B------:R-:W-:Y:S02]  /*b180*/  FADD2 R38, R38.F32x2.HI_LO, -R36.F32x2.HI_LO ;  /* 0x800000242626724b */ /* 0x000fe40000000000 */
[----:B------:R-:W-:-:S04]  /*b190*/  FFMA2 R36, R42.F32x2.HI_LO, R162.F32, 0.22756439447402954102 ;  /* 0x3e6906a42a247449 */ /* 0x000fc800012000a2 */
[-C--:B------:R-:W-:Y:S01]  /*b1a0*/  FFMA2 R36, R36.F32x2.HI_LO, R42.reuse.F32x2.HI_LO, 0.69514614343643188477 ;  /* 0x3f31f51924247449 */ /* 0x080fe2000020002a */
[----:B------:R-:W3:Y:S03]  /*b1b0*/  MUFU.EX2 R55, R55 ;  /* 0x0000003700377308 */ /* 0x000ee60000000800 */
[----:B------:R-:W-:Y:S02]  /*b1c0*/  FFMA2 R42, R36.F32x2.HI_LO, R42.F32x2.HI_LO, 1 ;  /* 0x3f800000242a7449 */ /* 0x000fe4000020002a */
[----:B------:R-:W-:Y:S02]  /*b1d0*/  FFMA2 R36, R40.F32x2.HI_LO, R162.F32, 0.22756439447402954102 ;  /* 0x3e6906a428247449 */ /* 0x000fe400012000a2 */
[----:B------:R-:W-:Y:S01]  /*b1e0*/  IMAD R76, R76, 0x800000, R42 ;  /* 0x008000004c4c7824 */ /* 0x000fe200078e022a */
[----:B------:R-:W-:Y:S01]  /*b1f0*/  MUFU.EX2 R56, R56 ;  /* 0x0000003800387308 */ /* 0x000fe20000000800 */
[----:B------:R-:W-:-:S02]  /*b200*/  FFMA2 R36, R36.F32x2.HI_LO, R40.F32x2.HI_LO, 0.69514614343643188477 ;  /* 0x3f31f51924247449 */ /* 0x000fc40000200028 */
[----:B------:R-:W-:Y:S02]  /*b210*/  IMAD R77, R77, 0x800000, R43 ;  /* 0x008000004d4d7824 */ /* 0x000fe400078e022b */
[----:B------:R-:W-:Y:S02]  /*b220*/  FFMA2 R40, R36.F32x2.HI_LO, R40.F32x2.HI_LO, 1 ;  /* 0x3f80000024287449 */ /* 0x000fe40000200028 */
[----:B------:R-:W-:Y:S01]  /*b230*/  FADD2.RM R36, R44.F32x2.HI_LO, 12582912 ;  /* 0x4b4000002c24744b */ /* 0x000fe20000204000 */
[----:B------:R-:W4:Y:S01]  /*b240*/  MUFU.EX2 R57, R57 ;  /* 0x0000003900397308 */ /* 0x000f220000000800 */
[----:B------:R-:W-:Y:S01]  /*b250*/  IMAD R74, R74, 0x800000, R40 ;  /* 0x008000004a4a7824 */ /* 0x000fe200078e0228 */
[----:B--2---:R-:W-:Y:S01]  /*b260*/  F2FP.F16.F32.PACK_AB R40, R71, R70 ;  /* 0x000000464728723e */ /* 0x004fe200000000ff */
[----:B------:R-:W-:Y:S02]  /*b270*/  FADD2 R46, R36.F32x2.HI_LO, -12582912 ;  /* 0xcb400000242e744b */ /* 0x000fe40000200000 */
[----:B------:R-:W-:Y:S01]  /*b280*/  IMAD R75, R75, 0x800000, R41 ;  /* 0x008000004b4b7824 */ /* 0x000fe200078e0229 */
[----:B-1----:R-:W-:Y:S01]  /*b290*/  F2FP.F16.F32.PACK_AB R41, R73, R72 ;  /* 0x000000484929723e */ /* 0x002fe200000000ff */
[----:B------:R-:W-:Y:S01]  /*b2a0*/  FADD2 R44, R44.F32x2.HI_LO, -R46.F32x2.HI_LO ;  /* 0x8000002e2c2c724b */ /* 0x000fe20000000000 */
[----:B------:R-:W-:Y:S01]  /*b2b0*/  MUFU.EX2 R58, R58 ;  /* 0x0000003a003a7308 */ /* 0x000fe20000000800 */
[----:B------:R-:W-:Y:S01]  /*b2c0*/  FFMA2 R46, R38.F32x2.HI_LO, R162.F32, 0.22756439447402954102 ;  /* 0x3e6906a4262e7449 */ /* 0x000fe200012000a2 */
[----:B------:R-:W-:-:S02]  /*b2d0*/  F2FP.F16.F32.PACK_AB R42, R77, R76 ;  /* 0x0000004c4d2a723e */ /* 0x000fc400000000ff */
[----:B------:R-:W-:Y:S01]  /*b2e0*/  F2FP.F16.F32.PACK_AB R43, R75, R74 ;  /* 0x0000004a4b2b723e */ /* 0x000fe200000000ff */
[----:B------:R-:W-:-:S03]  /*b2f0*/  FFMA2 R46, R46.F32x2.HI_LO, R38.F32x2.HI_LO, 0.69514614343643188477 ;  /* 0x3f31f5192e2e7449 */ /* 0x000fc60000200026 */
[----:B------:R-:W1:Y:S01]  /*b300*/  MUFU.EX2 R59, R59 ;  /* 0x0000003b003b7308 */ /* 0x000e620000000800 */
[----:B------:R-:W-:Y:S02]  /*b310*/  FFMA2 R38, R46.F32x2.HI_LO, R38.F32x2.HI_LO, 1 ;  /* 0x3f8000002e267449 */ /* 0x000fe40000200026 */
[----:B------:R-:W-:Y:S02]  /*b320*/  FFMA2 R46, R44.F32x2.HI_LO, R162.F32, 0.22756439447402954102 ;  /* 0x3e6906a42c2e7449 */ /* 0x000fe400012000a2 */
[----:B------:R-:W-:Y:S01]  /*b330*/  IMAD R64, R64, 0x800000, R38 ;  /* 0x0080000040407824 */ /* 0x000fe200078e0226 */
[----:B------:R-:W-:Y:S01]  /*b340*/  F2FP.F16.F32.PACK_AB R38, R115, R114 ;  /* 0x000000727326723e */ /* 0x000fe200000000ff */
[----:B------:R-:W-:Y:S01]  /*b350*/  FFMA2 R46, R46.F32x2.HI_LO, R44.F32x2.HI_LO, 0.69514614343643188477 ;  /* 0x3f31f5192e2e7449 */ /* 0x000fe2000020002c */
[----:B------:R-:W-:Y:S01]  /*b360*/  MUFU.EX2 R60, R60 ;  /* 0x0000003c003c7308 */ /* 0x000fe20000000800 */
[----:B------:R-:W-:Y:S01]  /*b370*/  IMAD R65, R65, 0x800000, R39 ;  /* 0x0080000041417824 */ /* 0x000fe200078e0227 */
[----:B------:R-:W-:Y:S01]  /*b380*/  F2FP.F16.F32.PACK_AB R39, R69, R68 ;  /* 0x000000444527723e */ /* 0x000fe200000000ff */
[----:B------:R-:W-:Y:S01]  /*b390*/  FFMA2 R62, R46.F32x2.HI_LO, R44.F32x2.HI_LO, 1 ;  /* 0x3f8000002e3e7449 */ /* 0x000fe2000020002c */
[----:B------:R-:W-:-:S02]  /*b3a0*/  F2FP.F16.F32.PACK_AB R44, R53, R52 ;  /* 0x00000034352c723e */ /* 0x000fc400000000ff */
[----:B---3--:R-:W-:Y:S01]  /*b3b0*/  F2FP.F16.F32.PACK_AB R45, R55, R54 ;  /* 0x00000036372d723e */ /* 0x008fe200000000ff */
[----:B------:R-:W-:Y:S01]  /*b3c0*/  IMAD R62, R36, 0x800000, R62 ;  /* 0x00800000243e7824 */ /* 0x000fe200078e023e */
[----:B------:R-:W2:Y:S01]  /*b3d0*/  MUFU.EX2 R61, R61 ;  /* 0x0000003d003d7308 */ /* 0x000ea20000000800 */
[----:B------:R-:W-:Y:S01]  /*b3e0*/  IMAD R63, R37, 0x800000, R63 ;  /* 0x00800000253f7824 */ /* 0x000fe200078e023f */
[----:B------:R-:W-:Y:S02]  /*b3f0*/  F2FP.F16.F32.PACK_AB R36, R111, R110 ;  /* 0x0000006e6f24723e */ /* 0x000fe400000000ff */
[----:B------:R-:W-:Y:S02]  /*b400*/  F2FP.F16.F32.PACK_AB R37, R113, R112 ;  /* 0x000000707125723e */ /* 0x000fe400000000ff */
[----:B----4-:R-:W-:Y:S02]  /*b410*/  F2FP.F16.F32.PACK_AB R46, R57, R56 ;  /* 0x00000038392e723e */ /* 0x010fe400000000ff */
[----:B------:R-:W-:Y:S01]  /*b420*/  MUFU.EX2 R66, R66 ;  /* 0x0000004200427308 */ /* 0x000fe20000000800 */
[----:B-1----:R-:W-:-:S02]  /*b430*/  F2FP.F16.F32.PACK_AB R47, R59, R58 ;  /* 0x0000003a3b2f723e */ /* 0x002fc400000000ff */
[----:B------:R-:W-:Y:S02]  /*b440*/  F2FP.F16.F32.PACK_AB R50, R65, R64 ;  /* 0x000000404132723e */ /* 0x000fe400000000ff */
[----:B------:R-:W-:-:S03]  /*b450*/  F2FP.F16.F32.PACK_AB R51, R63, R62 ;  /* 0x0000003e3f33723e */ /* 0x000fc600000000ff */
[----:B------:R-:W1:Y:S01]  /*b460*/  MUFU.EX2 R67, R67 ;  /* 0x0000004300437308 */ /* 0x000e620000000800 */
[----:B--2---:R-:W-:-:S07]  /*b470*/  F2FP.F16.F32.PACK_AB R48, R61, R60 ;  /* 0x0000003c3d30723e */ /* 0x004fce00000000ff */
[----:B------:R-:W-:Y:S08]  /*b480*/  MUFU.EX2 R78, R78 ;  /* 0x0000004e004e7308 */ /* 0x000ff00000000800 */
[----:B------:R-:W2:Y:S01]  /*b490*/  MUFU.EX2 R79, R79 ;  /* 0x0000004f004f7308 */ /* 0x000ea20000000800 */
[----:B-1----:R-:W-:-:S04]  /*b4a0*/  F2FP.F16.F32.PACK_AB R49, R67, R66 ;  /* 0x000000424331723e */ /* 0x002fc800000000ff */
[----:B------:R1:W-:Y:S01]  /*b4b0*/  STTM.x16 tmem[UR4], R36 ;  /* 0x00000024000079ed */ /* 0x0003e20008240004 */
[----:B------:R-:W-:Y:S01]  /*b4c0*/  R2UR UR4, R157 ;  /* 0x000000009d0472ca */ /* 0x000fe200000e0000 */
[----:B------:R-:W3:Y:S01]  /*b4d0*/  FENCE.VIEW.ASYNC.T ;  /* 0x00000000000073c6 */ /* 0x000ee20000000200 */
[----:B------:R-:W-:Y:S08]  /*b4e0*/  MUFU.EX2 R80, R80 ;  /* 0x0000005000507308 */ /* 0x000ff00000000800 */
[----:B------:R-:W4:Y:S01]  /*b4f0*/  MUFU.EX2 R81, R81 ;  /* 0x0000005100517308 */ /* 0x000f220000000800 */
[----:B--2---:R-:W-:-:S07]  /*b500*/  F2FP.F16.F32.PACK_AB R4, R79, R78 ;  /* 0x0000004e4f04723e */ /* 0x004fce00000000ff */
[----:B------:R-:W-:Y:S08]  /*b510*/  MUFU.EX2 R82, R82 ;  /* 0x0000005200527308 */ /* 0x000ff00000000800 */
[----:B------:R-:W2:Y:S01]  /*b520*/  MUFU.EX2 R83, R83 ;  /* 0x0000005300537308 */ /* 0x000ea20000000800 */
[----:B----4-:R-:W-:-:S07]  /*b530*/  F2FP.F16.F32.PACK_AB R5, R81, R80 ;  /* 0x000000505105723e */ /* 0x010fce00000000ff */
[----:B------:R-:W-:Y:S08]  /*b540*/  MUFU.EX2 R20, R20 ;  /* 0x0000001400147308 */ /* 0x000ff00000000800 */
[----:B------:R-:W4:Y:S01]  /*b550*/  MUFU.EX2 R21, R21 ;  /* 0x0000001500157308 */ /* 0x000f220000000800 */
[----:B--2---:R-:W-:-:S07]  /*b560*/  F2FP.F16.F32.PACK_AB R6, R83, R82 ;  /* 0x000000525306723e */ /* 0x004fce00000000ff */
[----:B------:R-:W-:Y:S01]  /*b570*/  MUFU.EX2 R22, R22 ;  /* 0x0000001600167308 */ /* 0x000fe20000000800 */
[--C-:B-1----:R-:W-:Y:S02]  /*b580*/  FFMA2 R38, R12.F32x2.HI_LO, UR5.F32, R161.reuse.F32 ;  /* 0x000000050c267c49 */ /* 0x102fe400092000a1 */
[----:B------:R-:W-:Y:S02]  /*b590*/  IMAD.MOV.U32 R46, RZ, RZ, 0x1 ;  /* 0x00000001ff2e7424 */ /* 0x000fe400078e00ff */
[--C-:B------:R-:W-:Y:S02]  /*b5a0*/  FFMA2 R40, R14.F32x2.HI_LO, UR5.F32, R161.reuse.F32 ;  /* 0x000000050e287c49 */ /* 0x100fe400092000a1 */
[--C-:B------:R-:W-:Y:S01]  /*b5b0*/  FFMA2 R42, R16.F32x2.HI_LO, UR5.F32, R161.reuse.F32 ;  /* 0x00000005102a7c49 */ /* 0x100fe200092000a1 */
[----:B---3--:R1:W-:Y:S01]  /*b5c0*/  SYNCS.ARRIVE.TRANS64.RED.ART0 RZ, [UR13], R46 ;  /* 0x0000002effff79a7 */ /* 0x0083e2000850040d */
[----:B------:R-:W-:Y:S01]  /*b5d0*/  FFMA2 R44, R18.F32x2.HI_LO, UR5.F32, R161.F32 ;  /* 0x00000005122c7c49 */ /* 0x000fe200092000a1 */
[----:B------:R-:W-:Y:S01]  /*b5e0*/  MUFU.EX2 R36, R10 ;  /* 0x0000000a00247308 */ /* 0x000fe20000000800 */
[----:B----4-:R-:W-:-:S07]  /*b5f0*/  F2FP.F16.F32.PACK_AB R12, R21, R20 ;  /* 0x00000014150c723e */ /* 0x010fce00000000ff */
[----:B------:R-:W2:Y:S08]  /*b600*/  MUFU.EX2 R37, R11 ;  /* 0x0000000b00257308 */ /* 0x000eb00000000800 */
[----:B------:R-:W-:Y:S08]  /*b610*/  MUFU.EX2 R38, R38 ;  /* 0x0000002600267308 */ /* 0x000ff00000000800 */
[----:B------:R-:W3:Y:S01]  /*b620*/  MUFU.EX2 R39, R39 ;  /* 0x0000002700277308 */ /* 0x000ee20000000800 */
[----:B--2---:R-:W-:-:S07]  /*b630*/  F2FP.F16.F32.PACK_AB R7, R37, R36 ;  /* 0x000000242507723e */ /* 0x004fce00000000ff */
[----:B------:R-:W-:Y:S08]  /*b640*/  MUFU.EX2 R40, R40 ;  /* 0x0000002800287308 */ /* 0x000ff00000000800 */
[----:B------:R-:W2:Y:S01]  /*b650*/  MUFU.EX2 R41, R41 ;  /* 0x0000002900297308 */ /* 0x000ea20000000800 */
[----:B---3--:R-:W-:-:S07]  /*b660*/  F2FP.F16.F32.PACK_AB R8, R39, R38 ;  /* 0x000000262708723e */ /* 0x008fce00000000ff */
[----:B------:R-:W-:Y:S08]  /*b670*/  MUFU.EX2 R42, R42 ;  /* 0x0000002a002a7308 */ /* 0x000ff00000000800 */
[----:B------:R-:W3:Y:S01]  /*b680*/  MUFU.EX2 R43, R43 ;  /* 0x0000002b002b7308 */ /* 0x000ee20000000800 */
[----:B--2---:R-:W-:-:S07]  /*b690*/  F2FP.F16.F32.PACK_AB R9, R41, R40 ;  /* 0x000000282909723e */ /* 0x004fce00000000ff */
[----:B------:R-:W-:Y:S08]  /*b6a0*/  MUFU.EX2 R44, R44 ;  /* 0x0000002c002c7308 */ /* 0x000ff00000000800 */
[----:B------:R-:W2:Y:S01]  /*b6b0*/  MUFU.EX2 R45, R45 ;  /* 0x0000002d002d7308 */ /* 0x000ea20000000800 */
[----:B---3--:R-:W-:-:S07]  /*b6c0*/  F2FP.F16.F32.PACK_AB R10, R43, R42 ;  /* 0x0000002a2b0a723e */ /* 0x008fce00000000ff */
[----:B------:R-:W3:Y:S08]  /*b6d0*/  MUFU.EX2 R23, R23 ;  /* 0x0000001700177308 */ /* 0x000ef00000000800 */
[----:B------:R-:W-:Y:S01]  /*b6e0*/  MUFU.EX2 R24, R24 ;  /* 0x0000001800187308 */ /* 0x000fe20000000800 */
[----:B--2---:R-:W-:-:S07]  /*b6f0*/  F2FP.F16.F32.PACK_AB R11, R45, R44 ;  /* 0x0000002c2d0b723e */ /* 0x004fce00000000ff */
        /* <DEDUP_REMOVED lines=16> */
[----:B--2---:R-:W-:Y:S02]  /*b800*/  F2FP.F16.F32.PACK_AB R18, R33, R32 ;  /* 0x000000202112723e */ /* 0x004fe400000000ff */
[----:B---3--:R-:W-:-:S04]  /*b810*/  F2FP.F16.F32.PACK_AB R19, R35, R34 ;  /* 0x000000222313723e */ /* 0x008fc800000000ff */
[----:B------:R1:W-:Y:S01]  /*b820*/  STTM.x16 tmem[UR4], R4 ;  /* 0x00000004000079ed */ /* 0x0003e20008240004 */
[----:B------:R-:W-:Y:S01]  /*b830*/  USHF.L.U32 UR4, UR10, 0x1f, URZ ;  /* 0x0000001f0a047899 */ /* 0x000fe200080006ff */
[----:B------:R-:W2:Y:S02]  /*b840*/  FENCE.VIEW.ASYNC.T ;  /* 0x00000000000073c6 */ /* 0x000ea40000000200 */
[----:B--2---:R-:W-:-:S03]  /*b850*/  NOP ;  /* 0x0000000000007918 */ /* 0x004fc60000000000 */
[----:B------:R-:W-:Y:S01]  /*b860*/  IMAD.U32 R47, RZ, RZ, UR4 ;  /* 0x00000004ff2f7e24 */ /* 0x000fe2000f8e00ff */
[----:B------:R1:W-:Y:S03]  /*b870*/  @P0 SYNCS.ARRIVE.TRANS64.RED.ART0 RZ, [UR9], R46 ;  /* 0x0000002effff09a7 */ /* 0x0003e60008500409 */
[----:B------:R-:W2:Y:S02]  /*b880*/  SYNCS.PHASECHK.TRANS64.TRYWAIT P0, [UR7+0x1c8], R47 ;  /* 0x0001c82fff0075a7 */ /* 0x000ea40008001107 */
[----:B-12---:R-:W-:Y:S05]  /*b890*/  @!P0 BRA `(.L_x_70) ;  /* 0x00000028005c8947 */ /* 0x006fea0003800000 */
.L_x_140:
[----:B------:R-:W-:Y:S01]  /*b8a0*/  MOV R5, UR12 ;  /* 0x0000000c00057c02 */ /* 0x000fe20008000f00 */
[----:B-1----:R-:W-:Y:S01]  /*b8b0*/  FMUL R4, R163, R2 ;  /* 0x00000002a3047220 */ /* 0x002fe20000400000 */
[----:B------:R-:W-:Y:S01]  /*b8c0*/  FADD2 R134, R134.F32x2.HI_LO, R142.F32x2.HI_LO ;  /* 0x0000008e8686724b */ /* 0x000fe20000000000 */
[----:B------:R-:W-:Y:S01]  /*b8d0*/  UIADD3 UR8, UPT, UPT, UR8, 0x1, URZ ;  /* 0x0000000108087890 */ /* 0x000fe2000fffe0ff */
[----:B------:R-:W-:Y:S01]  /*b8e0*/  FADD2 R136, R136.F32x2.HI_LO, R144.F32x2.HI_LO ;  /* 0x000000908888724b */ /* 0x000fe20000000000 */
[----:B------:R-:W-:Y:S01]  /*b8f0*/  MOV R160, R155 ;  /* 0x0000009b00a07202 */ /* 0x000fe20000000f00 */
[----:B------:R-:W-:Y:S01]  /*b900*/  FADD2 R4, R4.F32x2.HI_LO, R132.F32x2.HI_LO ;  /* 0x000000840404724b */ /* 0x000fe20000000000 */
[----:B------:R-:W-:Y:S01]  /*b910*/  UISETP.NE.AND UP0, UPT, UR8, URZ, UPT ;  /* 0x000000ff0800728c */ /* 0x000fe2000bf05270 */
        /* <DEDUP_REMOVED lines=65> */
.L_x_68:
[----:B------:R-:W1:Y:S01]  /*bd30*/  S2R R3, SR_TID.X ;  /* 0x0000000000037919 */ /* 0x000e620000002100 */
[----:B------:R-:W2:Y:S01]  /*bd40*/  S2UR UR4, SR_CgaCtaId ;  /* 0x00000000000479c3 */ /* 0x000ea20000008800 */
[----:B------:R-:W-:Y:S01]  /*bd50*/  UMOV UR5, 0x400 ;  /* 0x0000040000057882 */ /* 0x000fe20000000000 */
[----:B------:R-:W-:Y:S01]  /*bd60*/  MOV R0, UR14 ;  /* 0x0000000e00007c02 */ /* 0x000fe20008000f00 */
[----:B--2---:R-:W-:Y:S01]  /*bd70*/  ULEA UR4, UR4, UR5, 0x18 ;  /* 0x0000000504047291 */ /* 0x004fe2000f8ec0ff */
[----:B-1----:R-:W-:-:S05]  /*bd80*/  IMAD.SHL.U32 R3, R3, 0x4, RZ ;  /* 0x0000000403037824 */ /* 0x002fca00078e00ff */
[----:B------:R-:W-:-:S05]  /*bd90*/  LOP3.LUT R3, R3, 0x1fc, RZ, 0xc0, !PT ;  /* 0x000001fc03037812 */ /* 0x000fca00078ec0ff */
[----:B------:R1:W-:Y:S04]  /*bda0*/  STS [R3+UR4+0x20c], R2 ;  /* 0x00020c0203007988 */ /* 0x0003e80008000804 */
[----:B------:R1:W-:Y:S01]  /*bdb0*/  STS [R3+UR4+0x40c], R155 ;  /* 0x00040c9b03007988 */ /* 0x0003e20008000804 */
[----:B------:R1:W-:Y:S06]  /*bdc0*/  BAR.ARV R0, 0x40 ;  /* 0x000100000000751d */ /* 0x0003ec0000002000 */
.L_x_60:
[----:B-1-3--:R-:W1:Y:S01]  /*bdd0*/  S2R R3, SR_CgaCtaId ;  /* 0x0000000000037919 */ /* 0x00ae620000008800 */
[----:B------:R-:W-:Y:S01]  /*bde0*/  USHF.L.U32 UR4, UR10, 0x1f, URZ ;  /* 0x0000001f0a047899 */ /* 0x000fe200080006ff */
[----:B------:R-:W-:-:S04]  /*bdf0*/  MOV R0, 0x400 ;  /* 0x0000040000007802 */ /* 0x000fc80000000f00 */
[----:B-1----:R-:W-:Y:S01]  /*be00*/  LEA R3, R3, R0, 0x18 ;  /* 0x0000000003037211 */ /* 0x002fe200078ec0ff */
[----:B------:R-:W-:-:S04]  /*be10*/  IMAD.U32 R0, RZ, RZ, UR4 ;  /* 0x00000004ff007e24 */ /* 0x000fc8000f8e00ff */
[----:B------:R-:W1:Y:S02]  /*be20*/  SYNCS.PHASECHK.TRANS64.TRYWAIT P0, [R3+URZ+0x1c8], R0 ;  /* 0x0001c800030075a7 */ /* 0x000e6400080011ff */
[----:B-1----:R-:W-:Y:S05]  /*be30*/  @!P0 BRA `(.L_x_72) ;  /* 0x0000002400148947 */ /* 0x002fea0003800000 */
.L_x_142:
[----:B------:R-:W-:Y:S06]  /*be40*/  BAR.ARV 0x2, 0x120 ;  /* 0x0084800000007b1d */ /* 0x000fec0000002000 */
[----:B------:R-:W-:Y:S05]  /*be50*/  BRA `(.L_x_73) ;  /* 0x0000000000347947 */ /* 0x000fea0003800000 */
.L_x_58:
[----:B------:R-:W-:Y:S05]  /*be60*/  BRA.U UP1, `(.L_x_74) ;  /* 0x00000001012c7547 */ /* 0x000fea000b800000 */
[----:B------:R-:W1:Y:S01]  /*be70*/  S2UR UR4, SR_CgaCtaId ;  /* 0x00000000000479c3 */ /* 0x000e620000008800 */
[----:B----4-:R-:W-:Y:S01]  /*be80*/  UMOV UR6, 0x400 ;  /* 0x0000040000067882 */ /* 0x010fe20000000000 */
[----:B---3--:R-:W-:Y:S01]  /*be90*/  UMOV UR5, 0x20 ;  /* 0x0000002000057882 */ /* 0x008fe20000000000 */
[----:B------:R-:W-:Y:S01]  /*bea0*/  ELECT P0, URZ, PT ;  /* 0x0000000000ff782f */ /* 0x000fe20003800000 */
[----:B-1----:R-:W-:Y:S02]  /*beb0*/  ULEA UR6, UR4, UR6, 0x18 ;  /* 0x0000000604067291 */ /* 0x002fe4000f8ec0ff */
[----:B------:R-:W-:-:S04]  /*bec0*/  UIADD3 UR4, UPT, UPT, -UR5, 0x100000, URZ ;  /* 0x0010000005047890 */ /* 0x000fc8000fffe1ff */
[----:B------:R-:W-:Y:S02]  /*bed0*/  USHF.L.U32 UR5, UR4, 0xb, URZ ;  /* 0x0000000b04057899 */ /* 0x000fe400080006ff */
[----:B------:R-:W-:Y:S01]  /*bee0*/  USHF.L.U32 UR4, UR4, 0x1, URZ ;  /* 0x0000000104047899 */ /* 0x000fe200080006ff */
[----:B------:R-:W1:Y:S11]  /*bef0*/  FENCE.VIEW.ASYNC.S ;  /* 0x00000000000073c6 */ /* 0x000e760000000000 */
[----:B-1----:R1:W3:Y:S01]  /*bf00*/  SYNCS.EXCH.64 URZ, [UR6+0x200], UR4 ;  /* 0x0002000406ff75b2 */ /* 0x0022e20008000100 */
[----:B------:R-:W-:Y:S01]  /*bf10*/  NOP ;  /* 0x0000000000007918 */ /* 0x000fe20000000000 */
.L_x_74:
[----:B------:R-:W-:Y:S01]  /*bf20*/  NOP ;  /* 0x0000000000007918 */ /* 0x000fe20000000000 */
.L_x_73:
[----:B------:R-:W-:Y:S02]  /*bf30*/  UISETP.NE.AND UP0, UPT, UR70, 0xc, UPT ;  /* 0x0000000c4600788c */ /* 0x000fe4000bf05270 */
[----:B-1----:R-:W-:-:S04]  /*bf40*/  ULOP3.LUT UR4, UR70, 0xfffffffc, URZ, 0xc0, !UPT ;  /* 0xfffffffc46047892 */ /* 0x002fc8000f8ec0ff */
[----:B------:R-:W-:-:S03]  /*bf50*/  UISETP.NE.AND UP1, UPT, UR4, 0x8, UPT ;  /* 0x000000080400788c */ /* 0x000fc6000bf25270 */
[----:B------:R-:W-:Y:S08]  /*bf60*/  BRA.U UP0, `(.L_x_75) ;  /* 0x00000001002c7547 */ /* 0x000ff0000b800000 */
        /* <DEDUP_REMOVED lines=11> */
.L_x_75:
[----:B------:R-:W-:Y:S01]  /*c020*/  NOP ;  /* 0x0000000000007918 */ /* 0x000fe20000000000 */
[----:B------:R-:W-:Y:S05]  /*c030*/  BRA.U UP1, `(.L_x_76) ;  /* 0x0000001101ec7547 */ /* 0x000fea000b800000 */
[----:B------:R-:W-:-:S08]  /*c040*/  NOP ;  /* 0x0000000000007918 */ /* 0x000fd00000000000 */
[----:B------:R-:W1:-:S00]  /*c050*/  USETMAXREG.DEALLOC.CTAPOOL 0x40 ;  /* 0x00000040000079c8 */ /* 0x000e4000080e0500 */
[----:B------:R-:W2:Y:S01]  /*c060*/  S2UR UR17, SR_CTAID.X ;  /* 0x00000000001179c3 */ /* 0x000ea20000002500 */
[----:B-1----:R-:W2:Y:S01]  /*c070*/  LDCU UR4, c[0x0][0x640] ;  /* 0x0000c800ff0477ac */ /* 0x002ea20008000800 */
[----:B---3--:R-:W1:Y:S01]  /*c080*/  S2R R3, SR_TID.X ;  /* 0x0000000000037919 */ /* 0x008e620000002100 */
[----:B------:R-:W-:Y:S02]  /*c090*/  IMAD.MOV.U32 R0, RZ, RZ, 0x1 ;  /* 0x00000001ff007424 */ /* 0x000fe400078e00ff */
[----:B------:R-:W-:Y:S01]  /*c0a0*/  HFMA2 R8, -RZ, RZ, 0, 5.9604644775390625e-08 ;  /* 0x00000001ff087431 */ /* 0x000fe200000001ff */
[----:B----4-:R-:W3:Y:S01]  /*c0b0*/  LDCU UR6, c[0x0][0x654] ;  /* 0x0000ca80ff0677ac */ /* 0x010ee20008000800 */
[----:B------:R-:W4:Y:S01]  /*c0c0*/  LDCU UR7, c[0x0][0x63c] ;  /* 0x0000c780ff0777ac */ /* 0x000f220008000800 */
[----:B------:R-:W5:Y:S01]  /*c0d0*/  LDCU.64 UR8, c[0x0][0x630] ;  /* 0x0000c600ff0877ac */ /* 0x000f620008000a00 */
[----:B------:R-:W1:Y:S01]  /*c0e0*/  LDCU.U8 UR13, c[0x0][0x638] ;  /* 0x0000c700ff0d77ac */ /* 0x000e620008000000 */
[----:B------:R-:W1:Y:S01]  /*c0f0*/  LDCU.U8 UR14, c[0x0][0x650] ;  /* 0x0000ca00ff0e77ac */ /* 0x000e620008000000 */
[----:B--2---:R-:W-:Y:S01]  /*c100*/  UIMAD.WIDE.U32 UR4, UR17, UR4, URZ ;  /* 0x00000004110472a5 */ /* 0x004fe2000f8e00ff */
[----:B------:R-:W2:Y:S03]  /*c110*/  LDCU.U8 UR11, c[0x0][0x639] ;  /* 0x0000c720ff0b77ac */ /* 0x000ea60008000000 */
[----:B------:R-:W-:Y:S01]  /*c120*/  UIADD3 UR4, UPT, UPT, -UR5, UR17, URZ ;  /* 0x0000001105047290 */ /* 0x000fe2000fffe1ff */
[----:B------:R-:W2:Y:S01]  /*c130*/  LDCU.U8 UR12, c[0x0][0x651] ;  /* 0x0000ca20ff0c77ac */ /* 0x000ea20008000000 */
[C---:B-1----:R-:W-:Y:S01]  /*c140*/  IMAD.SHL.U32 R5, R3.reuse, 0x80, RZ ;  /* 0x0000008003057824 */ /* 0x042fe200078e00ff */
[----:B------:R-:W-:Y:S01]  /*c150*/  LOP3.LUT R2, R3, 0x7f, RZ, 0xc0, !PT ;  /* 0x0000007f03027812 */ /* 0x000fe200078ec0ff */
[----:B------:R-:W-:-:S03]  /*c160*/  USHF.R.U32.HI UR4, URZ, UR76, UR4 ;  /* 0x0000004cff047299 */ /* 0x000fc60008011604 */
[----:B------:R-:W-:Y:S01]  /*c170*/  LOP3.LUT R5, R5, 0xf80, RZ, 0xc0, !PT ;  /* 0x00000f8005057812 */ /* 0x000fe200078ec0ff */
[----:B------:R-:W-:Y:S01]  /*c180*/  UIADD3 UR4, UPT, UPT, UR5, UR4, URZ ;  /* 0x0000000405047290 */ /* 0x000fe2000fffe0ff */
[----:B------:R-:W-:-:S03]  /*c190*/  SHF.R.U32.HI R36, RZ, 0x5, R2 ;  /* 0x00000005ff247819 */ /* 0x000fc60000011602 */
[----:B------:R-:W-:Y:S02]  /*c1a0*/  USHF.R.U32.HI UR10, URZ, UR77, UR4 ;  /* 0x0000004dff0a7299 */ /* 0x000fe40008011604 */
[----:B------:R-:W-:Y:S02]  /*c1b0*/  IMAD R38, R36, 0x1000, R5 ;  /* 0x0000100024267824 */ /* 0x000fe400078e0205 */
[----:B---3--:R-:W-:Y:S02]  /*c1c0*/  UISETP.GE.AND UP0, UPT, UR10, UR6, UPT ;  /* 0x000000060a00728c */ /* 0x008fe4000bf06270 */
[----:B------:R-:W-:Y:S02]  /*c1d0*/  UIADD3 UR4, UPT, UPT, -UR10, URZ, URZ ;  /* 0x000000ff0a047290 */ /* 0x000fe4000fffe1ff */
[----:B------:R-:W-:Y:S02]  /*c1e0*/  USEL UR6, UR13, UR14, !UP0 ;  /* 0x0000000e0d067287 */ /* 0x000fe4000c000000 */
[----:B----4-:R-:W-:-:S02]  /*c1f0*/  UIMAD UR7, UR4, UR7, UR17 ;  /* 0x00000007040772a4 */ /* 0x010fc4000f8e0211 */
[----:B------:R-:W-:Y:S01]  /*c200*/  ULOP3.LUT UR6, UR6, 0xff, URZ, 0xc0, !UPT ;  /* 0x000000ff06067892 */ /* 0x000fe2000f8ec0ff */
[----:B------:R-:W1:Y:S02]  /*c210*/  LDCU.U8 UR14, c[0x0][0x62c] ;  /* 0x0000c580ff0e77ac */ /* 0x000e640008000000 */
[----:B-----5:R-:W3:Y:S01]  /*c220*/  @UP0 LDCU UR9, c[0x0][0x64c] ;  /* 0x0000c980ff0907ac */ /* 0x020ee20008000800 */
[----:B------:R-:W4:Y:S01]  /*c230*/  @UP0 LDCU UR8, c[0x0][0x648] ;  /* 0x0000c900ff0807ac */ /* 0x000f220008000800 */
[----:B---3--:R-:W-:Y:S02]  /*c240*/  UIMAD.WIDE.U32 UR4, UR7, UR9, URZ ;  /* 0x00000009070472a5 */ /* 0x008fe4000f8e00ff */
[----:B--2---:R-:W-:Y:S01]  /*c250*/  USEL UR9, UR11, UR12, !UP0 ;  /* 0x0000000c0b097287 */ /* 0x004fe2000c000000 */
[----:B------:R-:W2:Y:S01]  /*c260*/  S2UR UR11, SR_CgaCtaId ;  /* 0x00000000000b79c3 */ /* 0x000ea20000008800 */
[----:B------:R-:W-:Y:S01]  /*c270*/  UIADD3 UR4, UPT, UPT, UR7, -UR5, URZ ;  /* 0x8000000507047290 */ /* 0x000fe2000fffe0ff */
[----:B------:R-:W3:Y:S03]  /*c280*/  LDCU.64 UR12, c[0x0][0x620] ;  /* 0x0000c400ff0c77ac */ /* 0x000ee60008000a00 */
[----:B------:R-:W-:-:S02]  /*c290*/  USHF.R.U32.HI UR4, URZ, UR6, UR4 ;  /* 0x00000006ff047299 */ /* 0x000fc40008011604 */
[----:B------:R-:W-:Y:S02]  /*c2a0*/  ULOP3.LUT UR6, UR9, 0xff, URZ, 0xc0, !UPT ;  /* 0x000000ff09067892 */ /* 0x000fe4000f8ec0ff */
[----:B------:R-:W-:Y:S01]  /*c2b0*/  UIADD3 UR4, UPT, UPT, UR5, UR4, URZ ;  /* 0x0000000405047290 */ /* 0x000fe2000fffe0ff */
[----:B------:R-:W5:Y:S03]  /*c2c0*/  LDCU UR5, c[0x0][0x628] ;  /* 0x0000c500ff0577ac */ /* 0x000f660008000800 */
[----:B------:R-:W-:Y:S01]  /*c2d0*/  USHF.R.U32.HI UR16, URZ, UR6, UR4 ;  /* 0x00000006ff107299 */ /* 0x000fe20008011604 */
[----:B------:R-:W1:Y:S03]  /*c2e0*/  LDCU UR9, c[0x0][0x60c] ;  /* 0x0000c180ff0977ac */ /* 0x000e660008000800 */
[----:B------:R-:W-:-:S04]  /*c2f0*/  UIADD3 UR4, UPT, UPT, -UR16, URZ, URZ ;  /* 0x000000ff10047290 */ /* 0x000fc8000fffe1ff */
[----:B----4-:R-:W-:-:S03]  /*c300*/  UIMAD UR4, UR8, UR4, UR7 ;  /* 0x00000004080472a4 */ /* 0x010fc6000f8e0207 */
[----:B------:R-:W-:Y:S01]  /*c310*/  UMOV UR7, 0x400 ;  /* 0x0000040000077882 */ /* 0x000fe20000000000 */
[----:B---3--:R-:W-:Y:S02]  /*c320*/  UIMAD UR6, UR10, UR12, UR4 ;  /* 0x0000000c0a0672a4 */ /* 0x008fe4000f8e0204 */
[----:B--2---:R-:W-:Y:S02]  /*c330*/  ULEA UR7, UR11, UR7, 0x18 ;  /* 0x000000070b077291 */ /* 0x004fe4000f8ec0ff */
[----:B-----5:R-:W-:Y:S02]  /*c340*/  UIMAD.WIDE.U32 UR4, UR6, UR5, URZ ;  /* 0x00000005060472a5 */ /* 0x020fe4000f8e00ff */
[----:B------:R-:W-:Y:S02]  /*c350*/  UIADD3 UR8, UPT, UPT, UR7, 0x198, URZ ;  /* 0x0000019807087890 */ /* 0x000fe4000fffe0ff */
[----:B------:R-:W-:Y:S02]  /*c360*/  UIADD3 UR4, UPT, UPT, UR6, -UR5, URZ ;  /* 0x8000000506047290 */ /* 0x000fe4000fffe0ff */
[----:B------:R-:W-:Y:S01]  /*c370*/  UPRMT UR8, UR74, 0x654, UR8 ;  /* 0x000006544a087896 */ /* 0x000fe20008000008 */
[----:B------:R-:W-:Y:S01]  /*c380*/  BAR.SYNC.DEFER_BLOCKING 0x2, 0x120 ;  /* 0x0084800000007b1d */ /* 0x000fe20000010000 */
[----:B-1----:R-:W-:-:S02]  /*c390*/  USHF.R.U32.HI UR4, URZ, UR14, UR4 ;  /* 0x0000000eff047299 */ /* 0x002fc40008011604 */
[----:B------:R-:W-:Y:S02]  /*c3a0*/  UISETP.GE.AND UP0, UPT, UR17, UR9, UPT ;  /* 0x000000091100728c */ /* 0x000fe4000bf06270 */
[----:B------:R-:W-:Y:S01]  /*c3b0*/  UIADD3 UR4, UPT, UPT, UR5, UR4, URZ ;  /* 0x0000000405047290 */ /* 0x000fe2000fffe0ff */
[----:B------:R-:W1:Y:S02]  /*c3c0*/  LDCU.U8 UR14, c[0x0][0x62d] ;  /* 0x0000c5a0ff0e77ac */ /* 0x000e640008000000 */
[----:B------:R2:W-:Y:S01]  /*c3d0*/  SYNCS.ARRIVE.TRANS64.RED.ART0 RZ, [UR8], R0 ;  /* 0x00000000ffff79a7 */ /* 0x0005e20008500408 */
[----:B-1----:R-:W-:-:S04]  /*c3e0*/  USHF.R.U32.HI UR14, URZ, UR14, UR4 ;  /* 0x0000000eff0e7299 */ /* 0x002fc80008011604 */
[----:B------:R-:W-:-:S04]  /*c3f0*/  UIADD3 UR4, UPT, UPT, -UR14, URZ, URZ ;  /* 0x000000ff0e047290 */ /* 0x000fc8000fffe1ff */
[----:B------:R-:W-:Y:S01]  /*c400*/  UIMAD UR15, UR4, UR13, UR6 ;  /* 0x0000000d040f72a4 */ /* 0x000fe2000f8e0206 */
[----:B--2---:R-:W-:Y:S11]  /*c410*/  BRA.U UP0, `(.L_x_77) ;  /* 0x0000000d00e07547 */ /* 0x004ff6000b800000 */
[----:B------:R-:W1:Y:S01]  /*c420*/  LDCU UR5, c[0x0][0x614] ;  /* 0x0000c280ff0577ac */ /* 0x000e620008000800 */
[----:B------:R-:W-:Y:S01]  /*c430*/  MOV R37, UR7 ;  /* 0x0000000700257c02 */ /* 0x000fe20008000f00 */
[----:B------:R-:W-:Y:S01]  /*c440*/  IMAD.SHL.U32 R36, R36, 0x200000, RZ ;  /* 0x0020000024247824 */ /* 0x000fe200078e00ff */
[----:B------:R-:W2:Y:S02]  /*c450*/  LDCU UR12, c[0x0][0x38c] ;  /* 0x00007180ff0c77ac */ /* 0x000ea40008000800 */
[----:B------:R-:W-:Y:S01]  /*c460*/  IADD3 R38, PT, PT, R37, 0x800, R38 ;  /* 0x0000080025267810 */ /* 0x000fe20007ffe026 */
[----:B------:R-:W3:Y:S01]  /*c470*/  LDCU UR9, c[0x0][0x380] ;  /* 0x00007000ff0977ac */ /* 0x000ee20008000800 */
[----:B------:R-:W-:Y:S01]  /*c480*/  ULOP3.LUT UR4, UR70, 0x3, URZ, 0xc0, !UPT ;  /* 0x0000000346047892 */ /* 0x000fe2000f8ec0ff */
[----:B------:R-:W-:Y:S01]  /*c490*/  UMOV UR20, 0x0 ;  /* 0x0000000000147882 */ /* 0x000fe20000000000 */
[----:B------:R-:W-:Y:S02]  /*c4a0*/  UMOV UR21, 0x1 ;  /* 0x0000000100157882 */ /* 0x000fe40000000000 */
[----:B------:R-:W-:-:S02]  /*c4b0*/  UIADD3 UR6, UPT, UPT, UR4, 0x3, URZ ;  /* 0x0000000304067890 */ /* 0x000fc4000fffe0ff */
[----:B-1----:R-:W-:-:S04]  /*c4c0*/  UIADD3 UR5, UPT, UPT, -UR16, UR5, URZ ;  /* 0x0000000510057290 */ /* 0x002fc8000fffe1ff */
[----:B------:R-:W-:Y:S01]  /*c4d0*/  IMAD.U32 R4, RZ, RZ, UR6 ;  /* 0x00000006ff047e24 */ /* 0x000fe2000f8e00ff */
[----:B--2---:R-:W-:Y:S02]  /*c4e0*/  UISETP.GT.AND UP0, UPT, UR12, URZ, UPT ;  /* 0x000000ff0c00728c */ /* 0x004fe4000bf04270 */
[----:B------:R-:W-:Y:S02]  /*c4f0*/  UIADD3 UR13, UPT, UPT, UR12, -0x1, URZ ;  /* 0xffffffff0c0d7890 */ /* 0x000fe4000fffe0ff */
[----:B---3--:R-:W-:Y:S01]  /*c500*/  UIADD3 UR4, UPT, UPT, UR12, -UR9, URZ ;  /* 0x800000090c047290 */ /* 0x008fe2000fffe0ff */
[----:B------:R1:W-:Y:S01]  /*c510*/  BAR.SYNC.DEFER_BLOCKING R4, 0x40 ;  /* 0x000100040000751d */ /* 0x0003e20000010000 */
[----:B------:R-:W-:Y:S02]  /*c520*/  UIADD3 UR9, UPT, UPT, -UR12, URZ, URZ ;  /* 0x000000ff0c097290 */ /* 0x000fe4000fffe1ff */
[----:B------:R-:W-:Y:S02]  /*c530*/  ULEA UR4, UR5, UR4, 0x7 ;  /* 0x0000000405047291 */ /* 0x000fe4000f8e38ff */
[----:B------:R-:W-:-:S02]  /*c540*/  USHF.R.S32.HI UR9, URZ, 0x1f, UR9 ;  /* 0x0000001fff097899 */ /* 0x000fc40008011409 */
[----:B------:R-:W-:Y:S02]  /*c550*/  UIADD3 UR10, UPT, UPT, -UR4, URZ, URZ ;  /* 0x000000ff040a7290 */ /* 0x000fe4000fffe1ff */
[----:B------:R-:W-:Y:S02]  /*c560*/  ULEA.HI UR12, UR9, -UR12, URZ, 0x7 ;  /* 0x8000000c090c7291 */ /* 0x000fe4000f8f38ff */
[----:B------:R-:W-:Y:S02]  /*c570*/  USHF.R.S32.HI UR9, URZ, 0x1f, UR10 ;  /* 0x0000001fff097899 */ /* 0x000fe4000801140a */
[----:B------:R-:W-:Y:S02]  /*c580*/  UIADD3 UR5, UPT, UPT, UR4, -0x1, URZ ;  /* 0xffffffff04057890 */ /* 0x000fe4000fffe0ff */
[----:B------:R-:W-:Y:S02]  /*c590*/  UISETP.GT.AND UP1, UPT, UR4, URZ, UPT ;  /* 0x000000ff0400728c */ /* 0x000fe4000bf24270 */
[----:B------:R-:W-:-:S02]  /*c5a0*/  USHF.R.S32.HI UR11, URZ, 0x1f, UR13 ;  /* 0x0000001fff0b7899 */ /* 0x000fc4000801140d */
[----:B------:R-:W-:Y:S02]  /*c5b0*/  ULEA.HI UR4, UR9, -UR4, URZ, 0x7 ;  /* 0x8000000409047291 */ /* 0x000fe4000f8f38ff */
[----:B------:R-:W-:Y:S02]  /*c5c0*/  USHF.R.S32.HI UR10, URZ, 0x1f, UR5 ;  /* 0x0000001fff0a7899 */ /* 0x000fe40008011405 */
[----:B------:R-:W-:Y:S01]  /*c5d0*/  ULEA.HI UR13, UR11, UR13, URZ, 0x7 ;  /* 0x0000000d0b0d7291 */ /* 0x000fe2000f8f38ff */
[----:B------:R1:W-:Y:S01]  /*c5e0*/  SYNCS.ARRIVE.TRANS64.ART0 RZ, [UR7+0x1c8], R0 ;  /* 0x0001c800ffff79a7 */ /* 0x0003e20008500007 */
[----:B------:R-:W-:Y:S02]  /*c5f0*/  USHF.R.S32.HI UR4, URZ, 0x7, UR4 ;  /* 0x00000007ff047899 */ /* 0x000fe40008011404 */
[----:B------:R-:W-:Y:S02]  /*c600*/  USHF.R.S32.HI UR11, URZ, 0x7, UR12 ;  /* 0x00000007ff0b7899 */ /* 0x000fe4000801140c */
[----:B------:R-:W-:-:S02]  /*c610*/  ULEA.HI UR5, UR10, UR5, URZ, 0x7 ;  /* 0x000000050a057291 */ /* 0x000fc4000f8f38ff */
[----:B------:R-:W-:Y:S02]  /*c620*/  UIADD3 UR9, UPT, UPT, -UR4, URZ, URZ ;  /* 0x000000ff04097290 */ /* 0x000fe4000fffe1ff */
[----:B------:R-:W-:Y:S02]  /*c630*/  @UP0 UIMAD.WIDE UR18, UR13, 0x2000000, UR20 ;  /* 0x020000000d1208a5 */ /* 0x000fe4000f8e0214 */
[----:B------:R-:W-:Y:S02]  /*c640*/  ULEA.HI.SX32 UR5, UR5, 0x1, 0x19 ;  /* 0x0000000105057891 */ /* 0x000fe4000f8fcaff */
[----:B------:R-:W-:-:S05]  /*c650*/  UIADD3 UR4, UPT, UPT, -UR11, URZ, URZ ;  /* 0x000000ff0b047290 */ /* 0x000fca000fffe1ff */
[----:B------:R-:W-:Y:S02]  /*c660*/  @!UP1 UMOV UR5, UR9 ;  /* 0x0000000900059c82 */ /* 0x000fe40008000000 */
[----:B------:R-:W-:Y:S02]  /*c670*/  @UP0 UMOV UR4, UR19 ;  /* 0x0000001300040c82 */ /* 0x000fe40008000000 */
[----:B------:R-:W-:-:S04]  /*c680*/  UISETP.LT.AND UP0, UPT, UR5, UR4, UPT ;  /* 0x000000040500728c */ /* 0x000fc8000bf01270 */
[----:B------:R-:W-:-:S04]  /*c690*/  USEL UR4, UR5, UR4, UP0 ;  /* 0x0000000405047287 */ /* 0x000fc80008000000 */
[----:B------:R-:W-:-:S09]  /*c6a0*/  UISETP.GE.AND UP0, UPT, UR4, 0x2, UPT ;  /* 0x000000020400788c */ /* 0x000fd2000bf06270 */
[----:B-1----:R-:W-:Y:S05]  /*c6b0*/  BRA.U !UP0, `(.L_x_78) ;  /* 0x0000000108e07547 */ /* 0x002fea000b800000 */
[----:B------:R-:W-:Y:S01]  /*c6c0*/  LEA R39, R2, UR7, 0x2 ;  /* 0x0000000702277c11 */ /* 0x000fe2000f8e10ff */
[----:B------:R-:W-:-:S12]  /*c6d0*/  UIADD3 UR5, UPT, UPT, -UR4, URZ, URZ ;  /* 0x000000ff04057290 */ /* 0x000fd8000fffe1ff */
.L_x_80:
[----:B-1----:R-:W-:-:S05]  /*c6e0*/  IMAD.U32 R5, RZ, RZ, UR6 ;  /* 0x00000006ff057e24 */ /* 0x002fca000f8e00ff */
[----:B------:R1:W-:Y:S06]  /*c6f0*/  BAR.SYNC.DEFER_BLOCKING R5, 0x40 ;  /* 0x000100050000751d */ /* 0x0003ec0000010000 */
[----:B--2---:R-:W2:Y:S02]  /*c700*/  LDS R40, [R39+0x20c] ;  /* 0x00020c0027287984 */ /* 0x004ea40000000800 */
[----:B--2---:R-:W-:-:S13]  /*c710*/  FSETP.GEU.AND P0, PT, R40, 1, PT ;  /* 0x3f8000002800780b */ /* 0x004fda0003f0e000 */
[----:B------:R-:W-:-:S04]  /*c720*/  VOTE.ANY R4, PT, !P0 ;  /* 0x0000000000047806 */ /* 0x000fc800040e0100 */
[----:B------:R-:W-:-:S13]  /*c730*/  ISETP.NE.AND P0, PT, R4, RZ, PT ;  /* 0x000000ff0400720c */ /* 0x000fda0003f05270 */
[----:B-1----:R-:W-:Y:S05]  /*c740*/  @!P0 BRA `(.L_x_79) ;  /* 0x0000000000a88947 */ /* 0x002fea0003800000 */
[----:B------:R-:W-:-:S13]  /*c750*/  R2UR UR4, R36 ;  /* 0x00000000240472ca */ /* 0x000fda00000e0000 */
[----:B------:R-:W1:Y:S02]  /*c760*/  LDTM.x16 R20, tmem[UR4+0x100] ;  /* 0x00010004001479ee */ /* 0x000e640008240000 */
[-C--:B-1----:R-:W-:Y:S02]  /*c770*/  FMUL2 R20, R20.F32x2.HI_LO, R40.reuse.F32 ;  /* 0x000000281414724a */ /* 0x082fe40001000000 */
[-C--:B------:R-:W-:Y:S02]  /*c780*/  FMUL2 R22, R22.F32x2.HI_LO, R40.reuse.F32 ;  /* 0x000000281616724a */ /* 0x080fe40001000000 */
[-C--:B------:R-:W-:Y:S02]  /*c790*/  FMUL2 R24, R24.F32x2.HI_LO, R40.reuse.F32 ;  /* 0x000000281818724a */ /* 0x080fe40001000000 */
[-C--:B------:R-:W-:Y:S02]  /*c7a0*/  FMUL2 R26, R26.F32x2.HI_LO, R40.reuse.F32 ;  /* 0x000000281a1a724a */ /* 0x080fe40001000000 */
[----:B------:R-:W-:-:S02]  /*c7b0*/  FMUL2 R28, R28.F32x2.HI_LO, R40.F32 ;  /* 0x000000281c1c724a */ /* 0x000fc40001000000 */
[-C--:B------:R-:W-:Y:S02]  /*c7c0*/  FMUL2 R30, R30.F32x2.HI_LO, R40.reuse.F32 ;  /* 0x000000281e1e724a */ /* 0x080fe40001000000 */
[-C--:B------:R-:W-:Y:S02]  /*c7d0*/  FMUL2 R32, R32.F32x2.HI_LO, R40.reuse.F32 ;  /* 0x000000282020724a */ /* 0x080fe40001000000 */
[----:B------:R-:W-:-:S04]  /*c7e0*/  FMUL2 R34, R34.F32x2.HI_LO, R40.F32 ;  /* 0x000000282222724a */ /* 0x000fc80001000000 */
[----:B------:R-:W-:Y:S01]  /*c7f0*/  STTM.x16 tmem[UR4+0x100], R20 ;  /* 0x00010014000079ed */ /* 0x000fe20008240004 */
        /* <DEDUP_REMOVED lines=29> */
[----:B------:R1:W-:Y:S01]  /*c9d0*/  STTM.x16 tmem[UR4+0x130], R4 ;  /* 0x00013004000079ed */ /* 0x0003e20008240004 */
[----:B------:R-:W2:Y:S02]  /*c9e0*/  FENCE.VIEW.ASYNC.T ;  /* 0x00000000000073c6 */ /* 0x000ea40000000200 */
.L_x_79:
[----:B--2---:R2:W-:Y:S01]  /*c9f0*/  SYNCS.ARRIVE.TRANS64.RED.ART0 RZ, [UR8], R0 ;  /* 0x00000000ffff79a7 */ /* 0x0045e20008500408 */
[----:B------:R-:W-:-:S04]  /*ca00*/  UIADD3 UR5, UPT, UPT, UR5, 0x1, URZ ;  /* 0x0000000105057890 */ /* 0x000fc8000fffe0ff */
[----:B------:R-:W-:Y:S01]  /*ca10*/  UISETP.NE.AND UP0, UPT, UR5, -0x1, UPT ;  /* 0xffffffff0500788c */ /* 0x000fe2000bf05270 */
[----:B------:R2:W-:Y:S08]  /*ca20*/  SYNCS.ARRIVE.TRANS64.ART0 RZ, [UR7+0x1c8], R0 ;  /* 0x0001c800ffff79a7 */ /* 0x0005f00008500007 */
[----:B------:R-:W-:Y:S05]  /*ca30*/  BRA.U UP0, `(.L_x_80) ;  /* 0xfffffffd00287547 */ /* 0x000fea000b83ffff */
.L_x_78:
[----:B-1----:R-:W-:Y:S01]  /*ca40*/  IMAD.U32 R6, RZ, RZ, UR6 ;  /* 0x00000006ff067e24 */ /* 0x002fe2000f8e00ff */
[----:B------:R-:W-:Y:S01]  /*ca50*/  LEA R5, R2, UR7, 0x2 ;  /* 0x0000000702057c11 */ /* 0x000fe2000f8e10ff */
[----:B------:R-:W-:Y:S02]  /*ca60*/  IMAD.MOV.U32 R27, RZ, RZ, 0x10 ;  /* 0x00000010ff1b7424 */ /* 0x000fe400078e00ff */
[----:B------:R-:W-:Y:S01]  /*ca70*/  IMAD.MOV.U32 R28, RZ, RZ, 0x20 ;  /* 0x00000020ff1c7424 */ /* 0x000fe200078e00ff */
[----:B------:R1:W-:Y:S01]  /*ca80*/  BAR.SYNC.DEFER_BLOCKING R6, 0x40 ;  /* 0x000100060000751d */ /* 0x0003e20000010000 */
[----:B------:R-:W-:-:S05]  /*ca90*/  IMAD.MOV.U32 R4, RZ, RZ, -0x80000000 ;  /* 0x80000000ff047424 */ /* 0x000fca00078e00ff */
[----:B------:R1:W3:Y:S04]  /*caa0*/  LDS R25, [R5+0x20c] ;  /* 0x00020c0005197984 */ /* 0x0002e80000000800 */
[----:B------:R1:W4:Y:S01]  /*cab0*/  LDS R24, [R5+0x40c] ;  /* 0x00040c0005187984 */ /* 0x0003220000000800 */
[----:B------:R1:W-:Y:S01]  /*cac0*/  SYNCS.ARRIVE.TRANS64.ART0 RZ, [UR7+0x1c8], R0 ;  /* 0x0001c800ffff79a7 */ /* 0x0003e20008500007 */
[----:B------:R-:W5:Y:S02]  /*cad0*/  SYNCS.PHASECHK.TRANS64.TRYWAIT P2, [UR7+0x1b0], RZ ;  /* 0x0001b0ffff0075a7 */ /* 0x000f640008041107 */
[----:B-----5:R-:W-:-:S05]  /*cae0*/  R2P PR, R3, 0x3 ;  /* 0x0000000303007804 */ /* 0x020fca0000000000 */
[----:B------:R-:W-:Y:S02]  /*caf0*/  SEL R27, R27, 0xfffffff0, !P0 ;  /* 0xfffffff01b1b7807 */ /* 0x000fe40004000000 */
[----:B------:R-:W-:Y:S01]  /*cb00*/  SEL R28, R28, 0xffffffe0, !P1 ;  /* 0xffffffe01c1c7807 */ /* 0x000fe20004800000 */
[----:B-1-34-:R-:W-:Y:S06]  /*cb10*/  @!P2 BRA `(.L_x_81) ;  /* 0x0000001400f8a947 */ /* 0x01afec0003800000 */
.L_x_143:
[----:B------:R-:W3:Y:S01]  /*cb20*/  SYNCS.PHASECHK.TRANS64.TRYWAIT P0, [UR7+0x1d8], R4 ;  /* 0x0001d804ff0075a7 */ /* 0x000ee20008001107 */
[----:B------:R-:W-:Y:S02]  /*cb30*/  SHF.R.U32.HI R5, RZ, 0x3, R38 ;  /* 0x00000003ff057819 */ /* 0x000fe40000011626 */
[C---:B------:R-:W-:Y:S02]  /*cb40*/  FSETP.NE.AND P1, PT, R25.reuse, RZ, PT ;  /* 0x000000ff1900720b */ /* 0x040fe40003f25000 */
[----:B------:R-:W-:Y:S02]  /*cb50*/  R2UR UR4, R36 ;  /* 0x00000000240472ca */ /* 0x000fe400000e0000 */
[----:B------:R-:W-:Y:S02]  /*cb60*/  LOP3.LUT R38, R38, 0x70, R5, 0x78, !PT ;  /* 0x0000007026267812 */ /* 0x000fe400078e7805 */
[----:B------:R-:W-:Y:S01]  /*cb70*/  FSEL R26, R25, 1, P1 ;  /* 0x3f800000191a7808 */ /* 0x000fe20000800000 */
[----:B---3--:R-:W-:Y:S10]  /*cb80*/  @!P0 BRA `(.L_x_82) ;  /* 0x0000001400f08947 */ /* 0x008ff40003800000 */
.L_x_145:
[----:B---3--:R-:W3:Y:S01]  /*cb90*/  LDTM.x16 R4, tmem[UR4+0x100] ;  /* 0x00010004000479ee */ /* 0x008ee20008240000 */
[----:B------:R-:W3:Y:S01]  /*cba0*/  MUFU.RCP R26, R26 ;  /* 0x0000001a001a7308 */ /* 0x000ee20000001000 */
[----:B------:R-:W-:Y:S01]  /*cbb0*/  R2UR UR4, R36 ;  /* 0x00000000240472ca */ /* 0x000fe200000e0000 */
[----:B------:R-:W-:Y:S01]  /*cbc0*/  IMAD.IADD R29, R27, 0x1, R38 ;  /* 0x000000011b1d7824 */ /* 0x000fe200078e0226 */
[----:B------:R-:W-:Y:S01]  /*cbd0*/  LOP3.LUT P0, RZ, R3, 0x4, RZ, 0xc0, !PT ;  /* 0x0000000403ff7812 */ /* 0x000fe2000780c0ff */
[----:B------:R-:W4:Y:S01]  /*cbe0*/  LDCU UR5, c[0x0][0x614] ;  /* 0x0000c280ff0577ac */ /* 0x000f220008000800 */
[----:B------:R-:W-:Y:S01]  /*cbf0*/  BSSY.RECONVERGENT B0, `(.L_x_77) ;  /* 0x000007a000007945 */ /* 0x000fe20003800200 */
[----:B------:R-:W5:Y:S02]  /*cc00*/  LDCU UR9, c[0x0][0x380] ;  /* 0x00007000ff0977ac */ /* 0x000f640008000800 */
[----:B------:R-:W1:Y:S01]  /*cc10*/  @P1 MUFU.LG2 R25, R25 ;  /* 0x0000001900191308 */ /* 0x000e620000000c00 */
[----:B------:R-:W-:Y:S01]  /*cc20*/  USHF.L.U32 UR6, UR17, 0x7, URZ ;  /* 0x0000000711067899 */ /* 0x000fe200080006ff */
[----:B---3--:R-:W-:-:S02]  /*cc30*/  FMUL2 R10, R10.F32x2.HI_LO, R26.F32 ;  /* 0x0000001a0a0a724a */ /* 0x008fc40001000000 */
[-C--:B------:R-:W-:Y:S02]  /*cc40*/  FMUL2 R8, R8.F32x2.HI_LO, R26.reuse.F32 ;  /* 0x0000001a0808724a */ /* 0x080fe40001000000 */
[----:B------:R-:W-:Y:S01]  /*cc50*/  FMUL2 R6, R6.F32x2.HI_LO, R26.F32 ;  /* 0x0000001a0606724a */ /* 0x000fe20001000000 */
[----:B------:R-:W-:Y:S01]  /*cc60*/  F2FP.F16.F32.PACK_AB R11, R11, R10 ;  /* 0x0000000a0b0b723e */ /* 0x000fe200000000ff */
        /* <DEDUP_REMOVED lines=10> */
[----:B------:R3:W-:Y:S01]  /*cd10*/  STS.128 [R38], R8 ;  /* 0x0000000826007388 */ /* 0x0007e20000000c00 */
[----:B------:R-:W-:-:S02]  /*cd20*/  F2FP.F16.F32.PACK_AB R21, R15, R14 ;  /* 0x0000000e0f15723e */ /* 0x000fc400000000ff */
[----:B------:R-:W-:-:S05]  /*cd30*/  F2FP.F16.F32.PACK_AB R20, R13, R12 ;  /* 0x0000000c0d14723e */ /* 0x000fca00000000ff */
[----:B------:R2:W-:Y:S01]  /*cd40*/  STS.128 [R29], R20 ;  /* 0x000000141d007388 */ /* 0x0005e20000000c00 */
[----:B---3--:R-:W3:Y:S01]  /*cd50*/  LDTM.x16 R4, tmem[UR4+0x110] ;  /* 0x00011004000479ee */ /* 0x008ee20008240000 */
[C---:B--2---:R-:W-:Y:S01]  /*cd60*/  VIADD R29, R38.reuse, 0x40 ;  /* 0x00000040261d7836 */ /* 0x044fe20000000000 */
[----:B------:R-:W-:Y:S01]  /*cd70*/  @P0 IADD3 R29, PT, PT, R38, -0x40, RZ ;  /* 0xffffffc0261d0810 */ /* 0x000fe20007ffe0ff */
[-C--:B---3--:R-:W-:Y:S02]  /*cd80*/  FMUL2 R10, R10.F32x2.HI_LO, R26.reuse.F32 ;  /* 0x0000001a0a0a724a */ /* 0x088fe40001000000 */
[-C--:B------:R-:W-:Y:S02]  /*cd90*/  FMUL2 R8, R8.F32x2.HI_LO, R26.reuse.F32 ;  /* 0x0000001a0808724a */ /* 0x080fe40001000000 */
[----:B------:R-:W-:Y:S01]  /*cda0*/  FMUL2 R4, R4.F32x2.HI_LO, R26.F32 ;  /* 0x0000001a0404724a */ /* 0x000fe20001000000 */
[----:B------:R-:W-:Y:S01]  /*cdb0*/  F2FP.F16.F32.PACK_AB R11, R11, R10 ;  /* 0x0000000a0b0b723e */ /* 0x000fe200000000ff */
[----:B------:R-:W-:Y:S01]  /*cdc0*/  FMUL2 R6, R6.F32x2.HI_LO, R26.F32 ;  /* 0x0000001a0606724a */ /* 0x000fe20001000000 */
[----:B------:R-:W-:Y:S01]  /*cdd0*/  F2FP.F16.F32.PACK_AB R10, R9, R8 ;  /* 0x00000008090a723e */ /* 0x000fe200000000ff */
[----:B------:R-:W-:Y:S01]  /*cde0*/  FMUL2 R18, R18.F32x2.HI_LO, R26.F32 ;  /* 0x0000001a1212724a */ /* 0x000fe20001000000 */
[----:B------:R-:W-:Y:S01]  /*cdf0*/  F2FP.F16.F32.PACK_AB R8, R5, R4 ;  /* 0x000000040508723e */ /* 0x000fe200000000ff */
[----:B------:R-:W-:Y:S01]  /*ce00*/  IMAD.IADD R4, R28, 0x1, R38 ;  /* 0x000000011c047824 */ /* 0x000fe200078e0226 */
[----:B------:R-:W-:Y:S01]  /*ce10*/  F2FP.F16.F32.PACK_AB R9, R7, R6 ;  /* 0x000000060709723e */ /* 0x000fe200000000ff */
[----:B------:R-:W-:Y:S01]  /*ce20*/  FMUL2 R16, R16.F32x2.HI_LO, R26.F32 ;  /* 0x0000001a1010724a */ /* 0x000fe20001000000 */
[----:B------:R-:W-:Y:S01]  /*ce30*/  F2FP.F16.F32.PACK_AB R23, R19, R18 ;  /* 0x000000121317723e */ /* 0x000fe200000000ff */
[----:B------:R-:W-:Y:S01]  /*ce40*/  FMUL2 R14, R14.F32x2.HI_LO, R26.F32 ;  /* 0x0000001a0e0e724a */ /* 0x000fe20001000000 */
[----:B------:R-:W-:Y:S01]  /*ce50*/  IADD3 R30, PT, PT, R27, R4, RZ ;  /* 0x000000041b1e7210 */ /* 0x000fe20007ffe0ff */
[----:B------:R-:W-:Y:S01]  /*ce60*/  FMUL2 R12, R12.F32x2.HI_LO, R26.F32 ;  /* 0x0000001a0c0c724a */ /* 0x000fe20001000000 */
[----:B------:R2:W-:Y:S01]  /*ce70*/  STS.128 [R4], R8 ;  /* 0x0000000804007388 */ /* 0x0005e20000000c00 */
[----:B------:R-:W-:-:S02]  /*ce80*/  F2FP.F16.F32.PACK_AB R22, R17, R16 ;  /* 0x000000101116723e */ /* 0x000fc400000000ff */
[----:B------:R-:W-:Y:S02]  /*ce90*/  F2FP.F16.F32.PACK_AB R21, R15, R14 ;  /* 0x0000000e0f15723e */ /* 0x000fe400000000ff */
[----:B------:R-:W-:Y:S02]  /*cea0*/  F2FP.F16.F32.PACK_AB R20, R13, R12 ;  /* 0x0000000c0d14723e */ /* 0x000fe400000000ff */
[----:B------:R-:W-:-:S03]  /*ceb0*/  IADD3 R28, PT, PT, R28, R29, RZ ;  /* 0x0000001d1c1c7210 */ /* 0x000fc60007ffe0ff */
[----:B------:R3:W-:Y:S01]  /*cec0*/  STS.128 [R30], R20 ;  /* 0x000000141e007388 */ /* 0x0007e20000000c00 */
[----:B--2---:R-:W2:Y:S01]  /*ced0*/  LDTM.x16 R4, tmem[UR4+0x120] ;  /* 0x00012004000479ee */ /* 0x004ea20008240000 */
[C---:B---3--:R-:W-:Y:S02]  /*cee0*/  IMAD.IADD R30, R27.reuse, 0x1, R29 ;  /* 0x000000011b1e7824 */ /* 0x048fe400078e021d */
[----:B------:R-:W-:Y:S02]  /*cef0*/  IMAD.IADD R27, R27, 0x1, R28 ;  /* 0x000000011b1b7824 */ /* 0x000fe400078e021c */
[-C--:B--2---:R-:W-:Y:S02]  /*cf00*/  FMUL2 R10, R10.F32x2.HI_LO, R26.reuse.F32 ;  /* 0x0000001a0a0a724a */ /* 0x084fe40001000000 */
        /* <DEDUP_REMOVED lines=16> */
[----:B------:R-:W-:Y:S01]  /*d010*/  STS.128 [R30], R20 ;  /* 0x000000141e007388 */ /* 0x000fe20000000c00 */
[----:B--2---:R-:W2:Y:S01]  /*d020*/  LDTM.x16 R4, tmem[UR4+0x130] ;  /* 0x00013004000479ee */ /* 0x004ea20008240000 */
[----:B------:R-:W-:-:S04]  /*d030*/  ULOP3.LUT UR4, URZ, UR16, URZ, 0x33, !UPT ;  /* 0x00000010ff047292 */ /* 0x000fc8000f8e33ff */
[----:B----4-:R-:W-:Y:S02]  /*d040*/  UIADD3 UR5, UPT, UPT, UR4, UR5, URZ ;  /* 0x0000000504057290 */ /* 0x010fe4000fffe0ff */
[----:B------:R-:W-:-:S04]  /*d050*/  ULOP3.LUT UR4, UR6, 0x80, URZ, 0xc0, !UPT ;  /* 0x0000008006047892 */ /* 0x000fc8000f8ec0ff */
[----:B------:R-:W-:-:S04]  /*d060*/  ULEA UR5, UR5, UR4, 0x8 ;  /* 0x0000000405057291 */ /* 0x000fc8000f8e40ff */
[----:B-----5:R-:W-:-:S06]  /*d070*/  UIADD3 UR4, UPT, UPT, -UR5, UR9, URZ ;  /* 0x0000000905047290 */ /* 0x020fcc000fffe1ff */
[----:B------:R-:W-:Y:S01]  /*d080*/  ISETP.LT.AND P0, PT, R2, UR4, PT ;  /* 0x0000000402007c0c */ /* 0x000fe2000bf01270 */
        /* <DEDUP_REMOVED lines=15> */
[----:B------:R-:W-:Y:S01]  /*d180*/  F2FP.F16.F32.PACK_AB R4, R13, R12 ;  /* 0x0000000c0d04723e */ /* 0x000fe200000000ff */
[----:B------:R-:W1:Y:S01]  /*d190*/  @P1 LDC R17, c[0x0][0x600] ;  /* 0x00018000ff111b82 */ /* 0x000e620000000800 */
[----:B------:R-:W-:-:S05]  /*d1a0*/  F2FP.F16.F32.PACK_AB R5, R15, R14 ;  /* 0x0000000e0f05723e */ /* 0x000fca00000000ff */
[----:B------:R3:W-:Y:S01]  /*d1b0*/  STS.128 [R27], R4 ;  /* 0x000000041b007388 */ /* 0x0007e20000000c00 */
[----:B------:R4:W-:Y:S06]  /*d1c0*/  MEMBAR.ALL.CTA ;  /* 0x0000000000007992 */ /* 0x0009ec0000008000 */
[----:B----4-:R-:W4:Y:S01]  /*d1d0*/  FENCE.VIEW.ASYNC.S ;  /* 0x00000000000073c6 */ /* 0x010f220000000000 */
[----:B-1----:R-:W-:Y:S01]  /*d1e0*/  @P1 FFMA R17, R24, R17, R25 ;  /* 0x0000001118111223 */ /* 0x002fe20000000019 */
[----:B--2---:R-:W-:Y:S01]  /*d1f0*/  HFMA2 R8, -RZ, RZ, 0, 0 ;  /* 0x00000000ff087431 */ /* 0x004fe200000001ff */
[----:B----4-:R-:W-:Y:S01]  /*d200*/  SYNCS.ARRIVE.TRANS64.RED.ART0 RZ, [UR8], R0 ;  /* 0x00000000ffff79a7 */ /* 0x010fe20008500408 */
[----:B------:R1:W-:Y:S02]  /*d210*/  SYNCS.ARRIVE.TRANS64.ART0 RZ, [UR7+0x1d0], R0 ;  /* 0x0001d000ffff79a7 */ /* 0x0003e40008500007 */
[----:B-1----:R-:W-:Y:S01]  /*d220*/  MOV R0, 0xff800000 ;  /* 0xff80000000007802 */ /* 0x002fe20000000f00 */
[----:B------:R-:W-:Y:S01]  /*d230*/  @P1 FMUL R0, R17, 0.69314718246459960938 ;  /* 0x3f31721811001820 */ /* 0x000fe20000400000 */
[----:B---3--:R-:W-:Y:S06]  /*d240*/  @!P0 BRA `(.L_x_83) ;  /* 0x0000000000508947 */ /* 0x008fec0003800000 */
[----:B------:R-:W1:Y:S01]  /*d250*/  LDC.64 R6, c[0x0][0x3c8] ;  /* 0x0000f200ff067b82 */ /* 0x000e620000000a00 */
[----:B------:R-:W-:Y:S01]  /*d260*/  USHF.R.S32.HI UR4, URZ, 0x1f, UR15 ;  /* 0x0000001fff047899 */ /* 0x000fe2000801140f */
[----:B------:R-:W-:Y:S01]  /*d270*/  MOV R3, RZ ;  /* 0x000000ff00037202 */ /* 0x000fe20000000f00 */
[----:B------:R-:W2:Y:S01]  /*d280*/  LDCU.64 UR8, c[0x0][0x3b0] ;  /* 0x00007600ff0877ac */ /* 0x000ea20008000a00 */
[----:B------:R-:W3:Y:S04]  /*d290*/  LDCU.64 UR10, c[0x0][0x358] ;  /* 0x00006b00ff0a77ac */ /* 0x000ee80008000a00 */
[----:B------:R-:W4:Y:S01]  /*d2a0*/  LDC.64 R4, c[0x0][0x3d0] ;  /* 0x0000f400ff047b82 */ /* 0x000f220000000a00 */
[C---:B-1----:R-:W-:Y:S01]  /*d2b0*/  IMAD R10, R6.reuse, UR4, RZ ;  /* 0x00000004060a7c24 */ /* 0x042fe2000f8e02ff */
[----:B------:R-:W-:Y:S01]  /*d2c0*/  USHF.R.S32.HI UR4, URZ, 0x1f, UR14 ;  /* 0x0000001fff047899 */ /* 0x000fe2000801140e */
[----:B------:R-:W-:-:S04]  /*d2d0*/  IMAD.WIDE.U32 R2, R6, UR15, R2 ;  /* 0x0000000f06027c25 */ /* 0x000fc8000f8e0002 */
[----:B------:R-:W-:Y:S02]  /*d2e0*/  IMAD R7, R7, UR15, R10 ;  /* 0x0000000f07077c24 */ /* 0x000fe4000f8e020a */
[C---:B----4-:R-:W-:Y:S01]  /*d2f0*/  IMAD R6, R4.reuse, UR4, RZ ;  /* 0x0000000404067c24 */ /* 0x050fe2000f8e02ff */
[----:B------:R-:W-:Y:S02]  /*d300*/  USHF.R.S32.HI UR4, URZ, 0x1f, UR5 ;  /* 0x0000001fff047899 */ /* 0x000fe40008011405 */
[----:B------:R-:W-:Y:S01]  /*d310*/  IADD3 R3, PT, PT, R3, R7, RZ ;  /* 0x0000000703037210 */ /* 0x000fe20007ffe0ff */
[----:B------:R-:W-:Y:S02]  /*d320*/  IMAD R5, R5, UR14, R6 ;  /* 0x0000000e05057c24 */ /* 0x000fe4000f8e0206 */
[----:B------:R-:W-:-:S03]  /*d330*/  IMAD.WIDE.U32 R2, R4, UR14, R2 ;  /* 0x0000000e04027c25 */ /* 0x000fc6000f8e0002 */
[----:B------:R-:W-:-:S04]  /*d340*/  IADD3 R2, P0, PT, R2, UR5, RZ ;  /* 0x0000000502027c10 */ /* 0x000fc8000ff1e0ff */
[----:B------:R-:W-:Y:S02]  /*d350*/  IADD3.X R5, PT, PT, R3, UR4, R5, P0, !PT ;  /* 0x0000000403057c10 */ /* 0x000fe400087fe405 */
[----:B--2---:R-:W-:-:S04]  /*d360*/  LEA R4, P0, R2, UR8, 0x2 ;  /* 0x0000000802047c11 */ /* 0x004fc8000f8010ff */
[----:B------:R-:W-:-:S05]  /*d370*/  LEA.HI.X R5, R2, UR9, R5, 0x2, P0 ;  /* 0x0000000902057c11 */ /* 0x000fca00080f1405 */
[----:B---3--:R1:W-:Y:S04]  /*d380*/  STG.E desc[UR10][R4.64], R0 ;  /* 0x0000000004007986 */ /* 0x0083e8000c10190a */
.L_x_83:
[----:B------:R-:W-:Y:S05]  /*d390*/  BSYNC.RECONVERGENT B0 ;  /* 0x0000000000007941 */ /* 0x000fea0003800200 */
.L_x_77:
[----:B------:R-:W-:-:S04]  /*d3a0*/  SHF.L.U32 R8, R8, 0x1f, RZ ;  /* 0x0000001f08087819 */ /* 0x000fc800000006ff */
[----:B------:R-:W2:Y:S02]  /*d3b0*/  SYNCS.PHASECHK.TRANS64.TRYWAIT P0, [UR7+0x1d8], R8 ;  /* 0x0001d808ff0075a7 */ /* 0x000ea40008001107 */
[----:B--2---:R-:W-:Y:S05]  /*d3c0*/  @!P0 BRA `(.L_x_84) ;  /* 0x0000000c00fc8947 */ /* 0x004fea0003800000 */
.L_x_147:
[----:B------:R-:W-:Y:S06]  /*d3d0*/  BAR.ARV 0x2, 0x120 ;  /* 0x0084800000007b1d */ /* 0x000fec0000002000 */
[----:B------:R-:W-:Y:S05]  /*d3e0*/  BRA `(.L_x_85) ;  /* 0x0000000000347947 */ /* 0x000fea0003800000 */
.L_x_76:
[----:B------:R-:W-:Y:S05]  /*d3f0*/  BRA.U UP0, `(.L_x_86) ;  /* 0x00000001002c7547 */ /* 0x000fea000b800000 */
[----:B-1----:R-:W1:Y:S01]  /*d400*/  S2UR UR4, SR_CgaCtaId ;  /* 0x00000000000479c3 */ /* 0x002e620000008800 */
        /* <DEDUP_REMOVED lines=10> */
.L_x_86:
[----:B------:R-:W-:Y:S01]  /*d4b0*/  NOP ;  /* 0x0000000000007918 */ /* 0x000fe20000000000 */
.L_x_85:
[----:B------:R-:W-:-:S09]  /*d4c0*/  UISETP.NE.AND UP0, UPT, UR70, 0xc, UPT ;  /* 0x0000000c4600788c */ /* 0x000fd2000bf05270 */
        /* <DEDUP_REMOVED lines=12> */
.L_x_87:
[----:B------:R-:W-:Y:S01]  /*d590*/  NOP ;  /* 0x0000000000007918 */ /* 0x000fe20000000000 */
[----:B-1-34-:R-:W-:Y:S05]  /*d5a0*/  EXIT ;  /* 0x000000000000794d */ /* 0x01afea0003800000 */
.L_x_12:
[----:B------:R-:W-:Y:S01]  /*d5b0*/  HFMA2 R4, -RZ, RZ, -0.0 , 0 ;  /* 0x80000000ff047431 */ /* 0x000fe200000001ff */
[----:B------:R-:W-:Y:S02]  /*d5c0*/  MOV R2, UR22 ;  /* 0x0000001600027c02 */ /* 0x000fe40008000f00 */
[----:B------:R-:W-:-:S07]  /*d5d0*/  MOV R5, 0x80000000 ;  /* 0x8000000000057802 */ /* 0x000fce0000000f00 */
.L_x_88:
[----:B-1----:R1:W2:Y:S02]  /*d5e0*/  SYNCS.PHASECHK.TRANS64.TRYWAIT P0, [R2+URZ+0xd0], R5 ;  /* 0x0000d005020075a7 */ /* 0x0022a400080011ff */
[----:B--2---:R-:W-:Y:S05]  /*d5f0*/  @!P0 NANOSLEEP.SYNCS 0x989680 ;  /* 0x009896800000895d */ /* 0x004fea0003900000 */
[----:B------:R-:W2:Y:S02]  /*d600*/  @!P0 SYNCS.PHASECHK.TRANS64 P0, [R2+URZ+0xd0], R5 ;  /* 0x0000d005020085a7 */ /* 0x000ea400080010ff */
[----:B--2---:R-:W-:Y:S05]  /*d610*/  @!P0 BRA `(.L_x_88) ;  /* 0xfffffffc00f08947 */ /* 0x004fea000383ffff */
[----:B------:R-:W-:Y:S05]  /*d620*/  BRA `(.L_x_89) ;  /* 0xffffff3c002c7947 */ /* 0x000fea000383ffff */
.L_x_14:
[----:B------:R-:W-:Y:S01]  /*d630*/  HFMA2 R4, -RZ, RZ, -0.0 , 0 ;  /* 0x80000000ff047431 */ /* 0x000fe200000001ff */
[----:B-12---:R-:W-:Y:S02]  /*d640*/  MOV R2, UR22 ;  /* 0x0000001600027c02 */ /* 0x006fe40008000f00 */
[----:B------:R-:W-:-:S07]  /*d650*/  MOV R5, 0x80000000 ;  /* 0x8000000000057802 */ /* 0x000fce0000000f00 */
.L_x_90:
[----:B-1----:R1:W2:Y:S02]  /*d660*/  SYNCS.PHASECHK.TRANS64.TRYWAIT P0, [R2+URZ+0x8], R5 ;  /* 0x00000805020075a7 */ /* 0x0022a400080011ff */
[----:B--2---:R-:W-:Y:S05]  /*d670*/  @!P0 NANOSLEEP.SYNCS 0x989680 ;  /* 0x009896800000895d */ /* 0x004fea0003900000 */
[----:B------:R-:W2:Y:S02]  /*d680*/  @!P0 SYNCS.PHASECHK.TRANS64 P0, [R2+URZ+0x8], R5 ;  /* 0x00000805020085a7 */ /* 0x000ea400080010ff */
[----:B--2---:R-:W-:Y:S05]  /*d690*/  @!P0 BRA `(.L_x_90) ;  /* 0xfffffffc00f08947 */ /* 0x004fea000383ffff */
[----:B------:R-:W-:Y:S05]  /*d6a0*/  BRA `(.L_x_91) ;  /* 0xffffff3c00507947 */ /* 0x000fea000383ffff */
.L_x_16:
[----:B------:R-:W-:Y:S01]  /*d6b0*/  HFMA2 R4, -RZ, RZ, -0.0 , 0 ;  /* 0x80000000ff047431 */ /* 0x000fe200000001ff */
[----:B--23--:R-:W-:Y:S02]  /*d6c0*/  MOV R2, UR22 ;  /* 0x0000001600027c02 */ /* 0x00cfe40008000f00 */
[----:B------:R-:W-:-:S07]  /*d6d0*/  MOV R5, 0x80000000 ;  /* 0x8000000000057802 */ /* 0x000fce0000000f00 */
.L_x_92:
[----:B-1----:R1:W2:Y:S02]  /*d6e0*/  SYNCS.PHASECHK.TRANS64.TRYWAIT P0, [R2+URZ+0xd8], R5 ;  /* 0x0000d805020075a7 */ /* 0x0022a400080011ff */
[----:B--2---:R-:W-:Y:S05]  /*d6f0*/  @!P0 NANOSLEEP.SYNCS 0x989680 ;  /* 0x009896800000895d */ /* 0x004fea0003900000 */
[----:B------:R-:W2:Y:S02]  /*d700*/  @!P0 SYNCS.PHASECHK.TRANS64 P0, [R2+URZ+0xd8], R5 ;  /* 0x0000d805020085a7 */ /* 0x000ea400080010ff */
[----:B--2---:R-:W-:Y:S05]  /*d710*/  @!P0 BRA `(.L_x_92) ;  /* 0xfffffffc00f08947 */ /* 0x004fea000383ffff */
[----:B------:R-:W-:Y:S05]  /*d720*/  BRA `(.L_x_93) ;  /* 0xffffff3c00707947 */ /* 0x000fea000383ffff */
.L_x_18:
[----:B------:R-:W-:Y:S02]  /*d730*/  MOV R4, UR9 ;  /* 0x0000000900047c02 */ /* 0x000fe40008000f00 */
[----:B------:R-:W-:Y:S02]  /*d740*/  MOV R5, UR9 ;  /* 0x0000000900057c02 */ /* 0x000fe40008000f00 */
[----:B------:R-:W-:-:S07]  /*d750*/  MOV R2, UR5 ;  /* 0x0000000500027c02 */ /* 0x000fce0008000f00 */
.L_x_94:
[----:B-1----:R1:W2:Y:S02]  /*d760*/  SYNCS.PHASECHK.TRANS64.TRYWAIT P0, [R2+URZ+0xd0], R5 ;  /* 0x0000d005020075a7 */ /* 0x0022a400080011ff */
[----:B--2---:R-:W-:Y:S05]  /*d770*/  @!P0 NANOSLEEP.SYNCS 0x989680 ;  /* 0x009896800000895d */ /* 0x004fea0003900000 */
[----:B------:R-:W2:Y:S02]  /*d780*/  @!P0 SYNCS.PHASECHK.TRANS64 P0, [R2+URZ+0xd0], R5 ;  /* 0x0000d005020085a7 */ /* 0x000ea400080010ff */
[----:B--2---:R-:W-:Y:S05]  /*d790*/  @!P0 BRA `(.L_x_94) ;  /* 0xfffffffc00f08947 */ /* 0x004fea000383ffff */
[----:B------:R-:W-:Y:S05]  /*d7a0*/  BRA `(.L_x_95) ;  /* 0xffffff3c00e87947 */ /* 0x000fea000383ffff */
.L_x_20:
[----:B-1----:R-:W-:Y:S02]  /*d7b0*/  MOV R4, UR6 ;  /* 0x0000000600047c02 */ /* 0x002fe40008000f00 */
[----:B------:R-:W-:Y:S02]  /*d7c0*/  MOV R5, UR6 ;  /* 0x0000000600057c02 */ /* 0x000fe40008000f00 */
[----:B------:R-:W-:-:S07]  /*d7d0*/  MOV R2, UR4 ;  /* 0x0000000400027c02 */ /* 0x000fce0008000f00 */
.L_x_96:
[----:B-1----:R1:W2:Y:S02]  /*d7e0*/  SYNCS.PHASECHK.TRANS64.TRYWAIT P0, [R2+URZ+0xd0], R5 ;  /* 0x0000d005020075a7 */ /* 0x0022a400080011ff */
[----:B--2---:R-:W-:Y:S05]  /*d7f0*/  @!P0 NANOSLEEP.SYNCS 0x989680 ;  /* 0x009896800000895d */ /* 0x004fea0003900000 */
[----:B------:R-:W2:Y:S02]  /*d800*/  @!P0 SYNCS.PHASECHK.TRANS64 P0, [R2+URZ+0xd0], R5 ;  /* 0x0000d005020085a7 */ /* 0x000ea400080010ff */
[----:B--2---:R-:W-:Y:S05]  /*d810*/  @!P0 BRA `(.L_x_96) ;  /* 0xfffffffc00f08947 */ /* 0x004fea000383ffff */
[----:B------:R-:W-:Y:S05]  /*d820*/  BRA `(.L_x_97) ;  /* 0xffffff3c00ec7947 */ /* 0x000fea000383ffff */
.L_x_23:
[----:B------:R-:W-:Y:S01]  /*d830*/  MOV R2, UR5 ;  /* 0x0000000500027c02 */ /* 0x000fe20008000f00 */
[----:B------:R-:W-:-:S06]  /*d840*/  UMOV UR7, UR6 ;  /* 0x0000000600077c82 */ /* 0x000fcc0008000000 */
.L_x_98:
[----:B------:R-:W-:Y:S02]  /*d850*/  MOV R4, UR6 ;  /* 0x0000000600047c02 */ /* 0x000fe40008000f00 */
[----:B-1----:R-:W-:-:S04]  /*d860*/  MOV R5, UR7 ;  /* 0x0000000700057c02 */ /* 0x002fc80008000f00 */
[----:B------:R1:W2:Y:S03]  /*d870*/  SYNCS.PHASECHK.TRANS64.TRYWAIT P0, [R2+URZ+0xd0], R5 ;  /* 0x0000d005020075a7 */ /* 0x0002a600080011ff */
[----:B--2---:R-:W-:Y:S05]  /*d880*/  @!P0 NANOSLEEP.SYNCS 0x989680 ;  /* 0x009896800000895d */ /* 0x004fea0003900000 */
[----:B------:R-:W2:Y:S02]  /*d890*/  @!P0 SYNCS.PHASECHK.TRANS64 P0, [R2+URZ+0xd0], R5 ;  /* 0x0000d005020085a7 */ /* 0x000ea400080010ff */
[----:B--2---:R-:W-:Y:S05]  /*d8a0*/  @!P0 BRA `(.L_x_98) ;  /* 0xfffffffc00e88947 */ /* 0x004fea000383ffff */
[----:B------:R-:W-:Y:S05]  /*d8b0*/  BRA `(.L_x_99) ;  /* 0xffffff4400b47947 */ /* 0x000fea000383ffff */
.L_x_25:
[----:B------:R-:W-:Y:S02]  /*d8c0*/  MOV R2, UR4 ;  /* 0x0000000400027c02 */ /* 0x000fe40008000f00 */
[----:B------:R-:W-:-:S07]  /*d8d0*/  MOV R5, R4 ;  /* 0x0000000400057202 */ /* 0x000fce0000000f00 */
.L_x_100:
[----:B-1----:R1:W2:Y:S02]  /*d8e0*/  SYNCS.PHASECHK.TRANS64.TRYWAIT P0, [R2+URZ+0x8], R5 ;  /* 0x00000805020075a7 */ /* 0x0022a400080011ff */
[----:B--2---:R-:W-:Y:S05]  /*d8f0*/  @!P0 NANOSLEEP.SYNCS 0x989680 ;  /* 0x009896800000895d */ /* 0x004fea0003900000 */
[----:B------:R-:W2:Y:S02]  /*d900*/  @!P0 SYNCS.PHASECHK.TRANS64 P0, [R2+URZ+0x8], R5 ;  /* 0x00000805020085a7 */ /* 0x000ea400080010ff */
[----:B--2---:R-:W-:Y:S05]  /*d910*/  @!P0 BRA `(.L_x_100) ;  /* 0xfffffffc00f08947 */ /* 0x004fea000383ffff */
[----:B------:R-:W-:Y:S05]  /*d920*/  BRA `(.L_x_101) ;  /* 0xffffff4400b87947 */ /* 0x000fea000383ffff */
.L_x_27:
[----:B-1----:R-:W-:Y:S02]  /*d930*/  MOV R2, UR4 ;  /* 0x0000000400027c02 */ /* 0x002fe40008000f00 */
[----:B------:R-:W-:-:S07]  /*d940*/  MOV R5, R4 ;  /* 0x0000000400057202 */ /* 0x000fce0000000f00 */
.L_x_102:
[----:B-1----:R1:W2:Y:S02]  /*d950*/  SYNCS.PHASECHK.TRANS64.TRYWAIT P0, [R2+URZ+0x8], R5 ;  /* 0x00000805020075a7 */ /* 0x0022a400080011ff */
[----:B--2---:R-:W-:Y:S05]  /*d960*/  @!P0 NANOSLEEP.SYNCS 0x989680 ;  /* 0x009896800000895d */ /* 0x004fea0003900000 */
[----:B------:R-:W2:Y:S02]  /*d970*/  @!P0 SYNCS.PHASECHK.TRANS64 P0, [R2+URZ+0x8], R5 ;  /* 0x00000805020085a7 */ /* 0x000ea400080010ff */
[----:B--2---:R-:W-:Y:S05]  /*d980*/  @!P0 BRA `(.L_x_102) ;  /* 0xfffffffc00f08947 */ /* 0x004fea000383ffff */
[----:B------:R-:W-:Y:S05]  /*d990*/  BRA `(.L_x_26) ;  /* 0xffffff4400bc7947 */ /* 0x000fea000383ffff */
.L_x_34:
[----:B------:R-:W-:-:S07]  /*d9a0*/  MOV R3, R2 ;  /* 0x0000000200037202 */ /* 0x000fce0000000f00 */
.L_x_103:
[----:B-1----:R1:W2:Y:S02]  /*d9b0*/  SYNCS.PHASECHK.TRANS64.TRYWAIT P0, [R4+URZ], R3 ;  /* 0x00000003040075a7 */ /* 0x0022a400080011ff */
[----:B--2---:R-:W-:Y:S05]  /*d9c0*/  @!P0 NANOSLEEP.SYNCS 0x989680 ;  /* 0x009896800000895d */ /* 0x004fea0003900000 */
[----:B------:R-:W2:Y:S02]  /*d9d0*/  @!P0 SYNCS.PHASECHK.TRANS64 P0, [R4+URZ], R3 ;  /* 0x00000003040085a7 */ /* 0x000ea400080010ff */
[----:B--2---:R-:W-:Y:S05]  /*d9e0*/  @!P0 BRA `(.L_x_103) ;  /* 0xfffffffc00f08947 */ /* 0x004fea000383ffff */
[----:B------:R-:W-:Y:S05]  /*d9f0*/  BRA `(.L_x_33) ;  /* 0xffffff4800887947 */ /* 0x000fea000383ffff */
.L_x_37:
[----:B------:R-:W-:-:S07]  /*da00*/  MOV R7, R6 ;  /* 0x0000000600077202 */ /* 0x000fce0000000f00 */
.L_x_104:
[----:B-1----:R1:W2:Y:S02]  /*da10*/  SYNCS.PHASECHK.TRANS64.TRYWAIT P0, [R3+URZ], R7 ;  /* 0x00000007030075a7 */ /* 0x0022a400080011ff */
[----:B--2---:R-:W-:Y:S05]  /*da20*/  @!P0 NANOSLEEP.SYNCS 0x989680 ;  /* 0x009896800000895d */ /* 0x004fea0003900000 */
[----:B------:R-:W2:Y:S02]  /*da30*/  @!P0 SYNCS.PHASECHK.TRANS64 P0, [R3+URZ], R7 ;  /* 0x00000007030085a7 */ /* 0x000ea400080010ff */
[----:B--2---:R-:W-:Y:S05]  /*da40*/  @!P0 BRA `(.L_x_104) ;  /* 0xfffffffc00f08947 */ /* 0x004fea000383ffff */
[----:B------:R-:W-:Y:S05]  /*da50*/  BRA `(.L_x_36) ;  /* 0xffffff4c00047947 */ /* 0x000fea000383ffff */
.L_x_39:
[----:B------:R-:W-:-:S07]  /*da60*/  MOV R2, UR20 ;  /* 0x0000001400027c02 */ /* 0x000fce0008000f00 */
.L_x_105:
[----:B-1----:R1:W2:Y:S02]  /*da70*/  SYNCS.PHASECHK.TRANS64.TRYWAIT P0, [R2+URZ], RZ ;  /* 0x000000ff020075a7 */ /* 0x0022a400080011ff */
[----:B--2---:R-:W-:Y:S05]  /*da80*/  @!P0 NANOSLEEP.SYNCS 0x989680 ;  /* 0x009896800000895d */ /* 0x004fea0003900000 */
[----:B------:R-:W2:Y:S02]  /*da90*/  @!P0 SYNCS.PHASECHK.TRANS64 P0, [R2+URZ], RZ ;  /* 0x000000ff020085a7 */ /* 0x000ea400080010ff */
[----:B--2---:R-:W-:Y:S05]  /*daa0*/  @!P0 BRA `(.L_x_105) ;  /* 0xfffffffc00f08947 */ /* 0x004fea000383ffff */
[----:B------:R-:W-:Y:S05]  /*dab0*/  BRA `(.L_x_106) ;  /* 0xffffff5000807947 */ /* 0x000fea000383ffff */
.L_x_40:
[----:B------:R-:W-:-:S07]  /*dac0*/  MOV R2, UR20 ;  /* 0x0000001400027c02 */ /* 0x000fce0008000f00 */
.L_x_107:
[----:B-1----:R1:W2:Y:S02]  /*dad0*/  SYNCS.PHASECHK.TRANS64.TRYWAIT P0, [R2+URZ+0x10], RZ ;  /* 0x000010ff020075a7 */ /* 0x0022a400080011ff */
[----:B--2---:R-:W-:Y:S05]  /*dae0*/  @!P0 NANOSLEEP.SYNCS 0x989680 ;  /* 0x009896800000895d */ /* 0x004fea0003900000 */
[----:B------:R-:W2:Y:S02]  /*daf0*/  @!P0 SYNCS.PHASECHK.TRANS64 P0, [R2+URZ+0x10], RZ ;  /* 0x000010ff020085a7 */ /* 0x000ea400080010ff */
[----:B--2---:R-:W-:Y:S05]  /*db00*/  @!P0 BRA `(.L_x_107) ;  /* 0xfffffffc00f08947 */ /* 0x004fea000383ffff */
[----:B------:R-:W-:Y:S05]  /*db10*/  BRA `(.L_x_108) ;  /* 0xffffff5000fc7947 */ /* 0x000fea000383ffff */
.L_x_42:
[----:B------:R-:W-:Y:S02]  /*db20*/  MOV R6, UR11 ;  /* 0x0000000b00067c02 */ /* 0x000fe40008000f00 */
[----:B------:R-:W-:Y:S07]  /*db30*/  MOV R10, R11 ;  /* 0x0000000b000a7202 */ /* 0x000fee0000000f00 */
.L_x_109:
[----:B-1----:R1:W2:Y:S02]  /*db40*/  SYNCS.PHASECHK.TRANS64.TRYWAIT P0, [R6+URZ+0x10], R11 ;  /* 0x0000100b060075a7 */ /* 0x0022a400080011ff */
[----:B--2---:R-:W-:Y:S05]  /*db50*/  @!P0 NANOSLEEP.SYNCS 0x989680 ;  /* 0x009896800000895d */ /* 0x004fea0003900000 */
[----:B------:R-:W2:Y:S02]  /*db60*/  @!P0 SYNCS.PHASECHK.TRANS64 P0, [R6+URZ+0x10], R11 ;  /* 0x0000100b060085a7 */ /* 0x000ea400080010ff */
[----:B--2---:R-:W-:Y:S05]  /*db70*/  @!P0 BRA `(.L_x_109) ;  /* 0xfffffffc00f08947 */ /* 0x004fea000383ffff */
[----:B------:R-:W-:Y:S05]  /*db80*/  BRA `(.L_x_110) ;  /* 0xffffff5400a87947 */ /* 0x000fea000383ffff */
.L_x_43:
[----:B------:R-:W-:Y:S02]  /*db90*/  MOV R10, UR10 ;  /* 0x0000000a000a7c02 */ /* 0x000fe40008000f00 */
[----:B------:R-:W-:Y:S02]  /*dba0*/  MOV R11, UR10 ;  /* 0x0000000a000b7c02 */ /* 0x000fe40008000f00 */
[----:B------:R-:W-:Y:S07]  /*dbb0*/  MOV R6, UR20 ;  /* 0x0000001400067c02 */ /* 0x000fee0008000f00 */
.L_x_111:
[----:B-1----:R1:W2:Y:S02]  /*dbc0*/  SYNCS.PHASECHK.TRANS64.TRYWAIT P0, [R6+URZ+0x198], R11 ;  /* 0x0001980b060075a7 */ /* 0x0022a400080011ff */
[----:B--2---:R-:W-:Y:S05]  /*dbd0*/  @!P0 NANOSLEEP.SYNCS 0x989680 ;  /* 0x009896800000895d */ /* 0x004fea0003900000 */
[----:B------:R-:W2:Y:S02]  /*dbe0*/  @!P0 SYNCS.PHASECHK.TRANS64 P0, [R6+URZ+0x198], R11 ;  /* 0x0001980b060085a7 */ /* 0x000ea400080010ff */
[----:B--2---:R-:W-:Y:S05]  /*dbf0*/  @!P0 BRA `(.L_x_111) ;  /* 0xfffffffc00f08947 */ /* 0x004fea000383ffff */
[----:B------:R-:W-:Y:S05]  /*dc00*/  BRA `(.L_x_112) ;  /* 0xffffff5800047947 */ /* 0x000fea000383ffff */
.L_x_44:
[----:B------:R-:W-:Y:S02]  /*dc10*/  MOV R10, UR10 ;  /* 0x0000000a000a7c02 */ /* 0x000fe40008000f00 */
[----:B------:R-:W-:Y:S02]  /*dc20*/  MOV R11, UR10 ;  /* 0x0000000a000b7c02 */ /* 0x000fe40008000f00 */
[----:B------:R-:W-:Y:S07]  /*dc30*/  MOV R6, UR20 ;  /* 0x0000001400067c02 */ /* 0x000fee0008000f00 */
.L_x_113:
[----:B-1----:R1:W2:Y:S02]  /*dc40*/  SYNCS.PHASECHK.TRANS64.TRYWAIT P0, [R6+URZ+0x1a0], R11 ;  /* 0x0001a00b060075a7 */ /* 0x0022a400080011ff */
[----:B--2---:R-:W-:Y:S05]  /*dc50*/  @!P0 NANOSLEEP.SYNCS 0x989680 ;  /* 0x009896800000895d */ /* 0x004fea0003900000 */
[----:B------:R-:W2:Y:S02]  /*dc60*/  @!P0 SYNCS.PHASECHK.TRANS64 P0, [R6+URZ+0x1a0], R11 ;  /* 0x0001a00b060085a7 */ /* 0x000ea400080010ff */
[----:B--2---:R-:W-:Y:S05]  /*dc70*/  @!P0 BRA `(.L_x_113) ;  /* 0xfffffffc00f08947 */ /* 0x004fea000383ffff */
[----:B------:R-:W-:Y:S05]  /*dc80*/  BRA `(.L_x_114) ;  /* 0xffffff58006c7947 */ /* 0x000fea000383ffff */
.L_x_45:
[----:B------:R-:W-:Y:S02]  /*dc90*/  MOV R6, UR15 ;  /* 0x0000000f00067c02 */ /* 0x000fe40008000f00 */
[----:B------:R-:W-:Y:S07]  /*dca0*/  MOV R10, R11 ;  /* 0x0000000b000a7202 */ /* 0x000fee0000000f00 */
.L_x_115:
[----:B-1----:R1:W2:Y:S02]  /*dcb0*/  SYNCS.PHASECHK.TRANS64.TRYWAIT P0, [R6+URZ+0x10], R11 ;  /* 0x0000100b060075a7 */ /* 0x0022a400080011ff */
[----:B--2---:R-:W-:Y:S05]  /*dcc0*/  @!P0 NANOSLEEP.SYNCS 0x989680 ;  /* 0x009896800000895d */ /* 0x004fea0003900000 */
[----:B------:R-:W2:Y:S02]  /*dcd0*/  @!P0 SYNCS.PHASECHK.TRANS64 P0, [R6+URZ+0x10], R11 ;  /* 0x0000100b060085a7 */ /* 0x000ea400080010ff */
[----:B--2---:R-:W-:Y:S05]  /*dce0*/  @!P0 BRA `(.L_x_115) ;  /* 0xfffffffc00f08947 */ /* 0x004fea000383ffff */
[----:B------:R-:W-:Y:S05]  /*dcf0*/  BRA `(.L_x_116) ;  /* 0xffffff5800747947 */ /* 0x000fea000383ffff */
.L_x_47:
[----:B-1----:R-:W-:Y:S02]  /*dd00*/  MOV R2, UR16 ;  /* 0x0000001000027c02 */ /* 0x002fe40008000f00 */
[----:B------:R-:W-:-:S07]  /*dd10*/  MOV R9, R8 ;  /* 0x0000000800097202 */ /* 0x000fce0000000f00 */
.L_x_117:
[----:B-1----:R1:W2:Y:S02]  /*dd20*/  SYNCS.PHASECHK.TRANS64.TRYWAIT P0, [R2+URZ+0x10], R9 ;  /* 0x00001009020075a7 */ /* 0x0022a400080011ff */
[----:B--2---:R-:W-:Y:S05]  /*dd30*/  @!P0 NANOSLEEP.SYNCS 0x989680 ;  /* 0x009896800000895d */ /* 0x004fea0003900000 */
[----:B------:R-:W2:Y:S02]  /*dd40*/  @!P0 SYNCS.PHASECHK.TRANS64 P0, [R2+URZ+0x10], R9 ;  /* 0x00001009020085a7 */ /* 0x000ea400080010ff */
[----:B--2---:R-:W-:Y:S05]  /*dd50*/  @!P0 BRA `(.L_x_117) ;  /* 0xfffffffc00f08947 */ /* 0x004fea000383ffff */
[----:B------:R-:W-:Y:S05]  /*dd60*/  BRA `(.L_x_118) ;  /* 0xffffff5c00047947 */ /* 0x000fea000383ffff */
.L_x_48:
[----:B------:R-:W-:Y:S02]  /*dd70*/  MOV R4, UR27 ;  /* 0x0000001b00047c02 */ /* 0x000fe40008000f00 */
[----:B------:R-:W-:Y:S02]  /*dd80*/  MOV R5, UR27 ;  /* 0x0000001b00057c02 */ /* 0x000fe40008000f00 */
[----:B------:R-:W-:-:S07]  /*dd90*/  MOV R2, UR20 ;  /* 0x0000001400027c02 */ /* 0x000fce0008000f00 */
.L_x_119:
[----:B-1----:R1:W2:Y:S02]  /*dda0*/  SYNCS.PHASECHK.TRANS64.TRYWAIT P0, [R2+URZ+0x198], R5 ;  /* 0x00019805020075a7 */ /* 0x0022a400080011ff */
[----:B--2---:R-:W-:Y:S05]  /*ddb0*/  @!P0 NANOSLEEP.SYNCS 0x989680 ;  /* 0x009896800000895d */ /* 0x004fea0003900000 */
[----:B------:R-:W2:Y:S02]  /*ddc0*/  @!P0 SYNCS.PHASECHK.TRANS64 P0, [R2+URZ+0x198], R5 ;  /* 0x00019805020085a7 */ /* 0x000ea400080010ff */
[----:B--2---:R-:W-:Y:S05]  /*ddd0*/  @!P0 BRA `(.L_x_119) ;  /* 0xfffffffc00f08947 */ /* 0x004fea000383ffff */
[----:B------:R-:W-:Y:S05]  /*dde0*/  BRA `(.L_x_120) ;  /* 0xffffff5c00c87947 */ /* 0x000fea000383ffff */
.L_x_49:
[----:B------:R-:W-:Y:S01]  /*ddf0*/  MOV R2, UR20 ;  /* 0x0000001400027c02 */ /* 0x000fe20008000f00 */
[----:B------:R-:W-:Y:S01]  /*de00*/  UMOV UR8, UR27 ;  /* 0x0000001b00087c82 */ /* 0x000fe20008000000 */
[----:B------:R-:W-:-:S05]  /*de10*/  UMOV UR9, UR27 ;  /* 0x0000001b00097c82 */ /* 0x000fca0008000000 */
.L_x_121:
[----:B------:R-:W-:Y:S02]  /*de20*/  MOV R4, UR8 ;  /* 0x0000000800047c02 */ /* 0x000fe40008000f00 */
[----:B-1----:R-:W-:-:S04]  /*de30*/  MOV R5, UR9 ;  /* 0x0000000900057c02 */ /* 0x002fc80008000f00 */
[----:B------:R1:W2:Y:S03]  /*de40*/  SYNCS.PHASECHK.TRANS64.TRYWAIT P0, [R2+URZ+0x1a0], R5 ;  /* 0x0001a005020075a7 */ /* 0x0002a600080011ff */
[----:B--2---:R-:W-:Y:S05]  /*de50*/  @!P0 NANOSLEEP.SYNCS 0x989680 ;  /* 0x009896800000895d */ /* 0x004fea0003900000 */
[----:B------:R-:W2:Y:S02]  /*de60*/  @!P0 SYNCS.PHASECHK.TRANS64 P0, [R2+URZ+0x1a0], R5 ;  /* 0x0001a005020085a7 */ /* 0x000ea400080010ff */
[----:B--2---:R-:W-:Y:S05]  /*de70*/  @!P0 BRA `(.L_x_121) ;  /* 0xfffffffc00e88947 */ /* 0x004fea000383ffff */
[----:B------:R-:W-:Y:S05]  /*de80*/  BRA `(.L_x_122) ;  /* 0xffffff6000187947 */ /* 0x000fea000383ffff */
.L_x_50:
[----:B------:R-:W-:-:S07]  /*de90*/  MOV R2, UR20 ;  /* 0x0000001400027c02 */ /* 0x000fce0008000f00 */
.L_x_123:
[----:B-1----:R1:W2:Y:S02]  /*dea0*/  SYNCS.PHASECHK.TRANS64.TRYWAIT P0, [R2+URZ+0x200], RZ ;  /* 0x000200ff020075a7 */ /* 0x0022a400080011ff */
[----:B--2---:R-:W-:Y:S05]  /*deb0*/  @!P0 NANOSLEEP.SYNCS 0x989680 ;  /* 0x009896800000895d */ /* 0x004fea0003900000 */
[----:B------:R-:W2:Y:S02]  /*dec0*/  @!P0 SYNCS.PHASECHK.TRANS64 P0, [R2+URZ+0x200], RZ ;  /* 0x000200ff020085a7 */ /* 0x000ea400080010ff */
[----:B--2---:R-:W-:Y:S05]  /*ded0*/  @!P0 BRA `(.L_x_123) ;  /* 0xfffffffc00f08947 */ /* 0x004fea000383ffff */
[----:B------:R-:W-:Y:S05]  /*dee0*/  BRA `(.L_x_124) ;  /* 0xffffff6000547947 */ /* 0x000fea000383ffff */
.L_x_57:
[----:B------:R-:W-:-:S07]  /*def0*/  MOV R2, UR4 ;  /* 0x0000000400027c02 */ /* 0x000fce0008000f00 */
.L_x_125:
[----:B-1----:R1:W2:Y:S02]  /*df00*/  SYNCS.PHASECHK.TRANS64.TRYWAIT P0, [R2+URZ+0x1d0], RZ ;  /* 0x0001d0ff020075a7 */ /* 0x0022a400080011ff */
[----:B--2---:R-:W-:Y:S05]  /*df10*/  @!P0 NANOSLEEP.SYNCS 0x989680 ;  /* 0x009896800000895d */ /* 0x004fea0003900000 */
[----:B------:R-:W2:Y:S02]  /*df20*/  @!P0 SYNCS.PHASECHK.TRANS64 P0, [R2+URZ+0x1d0], RZ ;  /* 0x0001d0ff020085a7 */ /* 0x000ea400080010ff */
[----:B--2---:R-:W-:Y:S05]  /*df30*/  @!P0 BRA `(.L_x_125) ;  /* 0xfffffffc00f08947 */ /* 0x004fea000383ffff */
[----:B------:R-:W-:Y:S05]  /*df40*/  BRA `(.L_x_126) ;  /* 0xffffff6800147947 */ /* 0x000fea000383ffff */
.L_x_61:
[----:B------:R-:W-:Y:S02]  /*df50*/  MOV R2, UR8 ;  /* 0x0000000800027c02 */ /* 0x000fe40008000f00 */
[----:B------:R-:W-:Y:S02]  /*df60*/  MOV R4, 0x80000000 ;  /* 0x8000000000047802 */ /* 0x000fe40000000f00 */
[----:B------:R-:W-:-:S07]  /*df70*/  MOV R5, 0x80000000 ;  /* 0x8000000000057802 */ /* 0x000fce0000000f00 */
.L_x_127:
[----:B-1----:R1:W2:Y:S02]  /*df80*/  SYNCS.PHASECHK.TRANS64.TRYWAIT P0, [R2+URZ+0x1c8], R5 ;  /* 0x0001c805020075a7 */ /* 0x0022a400080011ff */
[----:B--2---:R-:W-:Y:S05]  /*df90*/  @!P0 NANOSLEEP.SYNCS 0x989680 ;  /* 0x009896800000895d */ /* 0x004fea0003900000 */
[----:B------:R-:W2:Y:S02]  /*dfa0*/  @!P0 SYNCS.PHASECHK.TRANS64 P0, [R2+URZ+0x1c8], R5 ;  /* 0x0001c805020085a7 */ /* 0x000ea400080010ff */
[----:B--2---:R-:W-:Y:S05]  /*dfb0*/  @!P0 BRA `(.L_x_127) ;  /* 0xfffffffc00f08947 */ /* 0x004fea000383ffff */
[----:B------:R-:W-:Y:S05]  /*dfc0*/  BRA `(.L_x_128) ;  /* 0xffffff68008c7947 */ /* 0x000fea000383ffff */
.L_x_62:
[----:B------:R-:W-:-:S07]  /*dfd0*/  MOV R2, UR8 ;  /* 0x0000000800027c02 */ /* 0x000fce0008000f00 */
.L_x_129:
[----:B-1----:R1:W2:Y:S02]  /*dfe0*/  SYNCS.PHASECHK.TRANS64.TRYWAIT P0, [R2+URZ+0x190], RZ ;  /* 0x000190ff020075a7 */ /* 0x0022a400080011ff */
[----:B--2---:R-:W-:Y:S05]  /*dff0*/  @!P0 NANOSLEEP.SYNCS 0x989680 ;  /* 0x009896800000895d */ /* 0x004fea0003900000 */
[----:B------:R-:W2:Y:S02]  /*e000*/  @!P0 SYNCS.PHASECHK.TRANS64 P0, [R2+URZ+0x190], RZ ;  /* 0x000190ff020085a7 */ /* 0x000ea400080010ff */
[----:B--2---:R-:W-:Y:S05]  /*e010*/  @!P0 BRA `(.L_x_129) ;  /* 0xfffffffc00f08947 */ /* 0x004fea000383ffff */
[----:B------:R-:W-:Y:S05]  /*e020*/  BRA `(.L_x_130) ;  /* 0xffffff6c00687947 */ /* 0x000fea000383ffff */
.L_x_63:
[----:B------:R-:W-:-:S07]  /*e030*/  MOV R2, UR8 ;  /* 0x0000000800027c02 */ /* 0x000fce0008000f00 */
.L_x_131:
[----:B-1----:R1:W2:Y:S02]  /*e040*/  SYNCS.PHASECHK.TRANS64.TRYWAIT P0, [R2+URZ+0x1c8], RZ ;  /* 0x0001c8ff020075a7 */ /* 0x0022a400080011ff */
[----:B--2---:R-:W-:Y:S05]  /*e050*/  @!P0 NANOSLEEP.SYNCS 0x989680 ;  /* 0x009896800000895d */ /* 0x004fea0003900000 */
[----:B------:R-:W2:Y:S02]  /*e060*/  @!P0 SYNCS.PHASECHK.TRANS64 P0, [R2+URZ+0x1c8], RZ ;  /* 0x0001c8ff020085a7 */ /* 0x000ea400080010ff */
[----:B--2---:R-:W-:Y:S05]  /*e070*/  @!P0 BRA `(.L_x_131) ;  /* 0xfffffffc00f08947 */ /* 0x004fea000383ffff */
[----:B------:R-:W-:Y:S05]  /*e080*/  BRA `(.L_x_132) ;  /* 0xffffff9000f47947 */ /* 0x000fea000383ffff */
.L_x_65:
[----:B------:R-:W-:Y:S02]  /*e090*/  MOV R6, UR4 ;  /* 0x0000000400067c02 */ /* 0x000fe40008000f00 */
[----:B------:R-:W-:Y:S02]  /*e0a0*/  MOV R7, UR4 ;  /* 0x0000000400077c02 */ /* 0x000fe40008000f00 */
[----:B------:R-:W-:-:S07]  /*e0b0*/  MOV R4, UR8 ;  /* 0x0000000800047c02 */ /* 0x000fce0008000f00 */
.L_x_133:
[----:B---3--:R3:W4:Y:S02]  /*e0c0*/  SYNCS.PHASECHK.TRANS64.TRYWAIT P0, [R4+URZ+0x190], R7 ;  /* 0x00019007040075a7 */ /* 0x00872400080011ff */
[----:B----4-:R-:W-:Y:S05]  /*e0d0*/  @!P0 NANOSLEEP.SYNCS 0x989680 ;  /* 0x009896800000895d */ /* 0x010fea0003900000 */
[----:B------:R-:W4:Y:S02]  /*e0e0*/  @!P0 SYNCS.PHASECHK.TRANS64 P0, [R4+URZ+0x190], R7 ;  /* 0x00019007040085a7 */ /* 0x000f2400080010ff */
[----:B----4-:R-:W-:Y:S05]  /*e0f0*/  @!P0 BRA `(.L_x_133) ;  /* 0xfffffffc00f08947 */ /* 0x010fea000383ffff */
[----:B------:R-:W-:Y:S05]  /*e100*/  BRA `(.L_x_134) ;  /* 0xffffff9400307947 */ /* 0x000fea000383ffff */
.L_x_66:
[----:B------:R-:W-:Y:S02]  /*e110*/  MOV R6, UR4 ;  /* 0x0000000400067c02 */ /* 0x000fe40008000f00 */
[----:B------:R-:W-:Y:S02]  /*e120*/  MOV R7, UR4 ;  /* 0x0000000400077c02 */ /* 0x000fe40008000f00 */
[----:B------:R-:W-:-:S07]  /*e130*/  MOV R4, UR8 ;  /* 0x0000000800047c02 */ /* 0x000fce0008000f00 */
.L_x_135:
[----:B-1----:R1:W2:Y:S02]  /*e140*/  SYNCS.PHASECHK.TRANS64.TRYWAIT P0, [R4+URZ+0x1c8], R7 ;  /* 0x0001c807040075a7 */ /* 0x0022a400080011ff */
[----:B--2---:R-:W-:Y:S05]  /*e150*/  @!P0 NANOSLEEP.SYNCS 0x989680 ;  /* 0x009896800000895d */ /* 0x004fea0003900000 */
[----:B------:R-:W2:Y:S02]  /*e160*/  @!P0 SYNCS.PHASECHK.TRANS64 P0, [R4+URZ+0x1c8], R7 ;  /* 0x0001c807040085a7 */ /* 0x000ea400080010ff */
[----:B--2---:R-:W-:Y:S05]  /*e170*/  @!P0 BRA `(.L_x_135) ;  /* 0xfffffffc00f08947 */ /* 0x004fea000383ffff */
[----:B------:R-:W-:Y:S05]  /*e180*/  BRA `(.L_x_136) ;  /* 0xffffffb400887947 */ /* 0x000fea000383ffff */
.L_x_69:
[----:B------:R-:W-:Y:S02]  /*e190*/  MOV R6, UR4 ;  /* 0x0000000400067c02 */ /* 0x000fe40008000f00 */
[----:B------:R-:W-:Y:S02]  /*e1a0*/  MOV R7, UR4 ;  /* 0x0000000400077c02 */ /* 0x000fe40008000f00 */
[----:B------:R-:W-:-:S07]  /*e1b0*/  MOV R4, UR7 ;  /* 0x0000000700047c02 */ /* 0x000fce0008000f00 */
.L_x_137:
[----:B-1----:R1:W2:Y:S02]  /*e1c0*/  SYNCS.PHASECHK.TRANS64.TRYWAIT P0, [R4+URZ+0x190], R7 ;  /* 0x00019007040075a7 */ /* 0x0022a400080011ff */
[----:B--2---:R-:W-:Y:S05]  /*e1d0*/  @!P0 NANOSLEEP.SYNCS 0x989680 ;  /* 0x009896800000895d */ /* 0x004fea0003900000 */
[----:B------:R-:W2:Y:S02]  /*e1e0*/  @!P0 SYNCS.PHASECHK.TRANS64 P0, [R4+URZ+0x190], R7 ;  /* 0x00019007040085a7 */ /* 0x000ea400080010ff */
[----:B--2---:R-:W-:Y:S05]  /*e1f0*/  @!P0 BRA `(.L_x_137) ;  /* 0xfffffffc00f08947 */ /* 0x004fea000383ffff */
[----:B------:R-:W-:Y:S05]  /*e200*/  BRA `(.L_x_138) ;  /* 0xffffffb800f47947 */ /* 0x000fea000383ffff */
.L_x_70:
[----:B------:R-:W-:Y:S02]  /*e210*/  MOV R6, UR4 ;  /* 0x0000000400067c02 */ /* 0x000fe40008000f00 */
[----:B------:R-:W-:Y:S02]  /*e220*/  MOV R7, UR4 ;  /* 0x0000000400077c02 */ /* 0x000fe40008000f00 */
[----:B------:R-:W-:-:S07]  /*e230*/  MOV R4, UR7 ;  /* 0x0000000700047c02 */ /* 0x000fce0008000f00 */
.L_x_139:
[----:B-1----:R1:W2:Y:S02]  /*e240*/  SYNCS.PHASECHK.TRANS64.TRYWAIT P0, [R4+URZ+0x1c8], R7 ;  /* 0x0001c807040075a7 */ /* 0x0022a400080011ff */
[----:B--2---:R-:W-:Y:S05]  /*e250*/  @!P0 NANOSLEEP.SYNCS 0x989680 ;  /* 0x009896800000895d */ /* 0x004fea0003900000 */
[----:B------:R-:W2:Y:S02]  /*e260*/  @!P0 SYNCS.PHASECHK.TRANS64 P0, [R4+URZ+0x1c8], R7 ;  /* 0x0001c807040085a7 */ /* 0x000ea400080010ff */
[----:B--2---:R-:W-:Y:S05]  /*e270*/  @!P0 BRA `(.L_x_139) ;  /* 0xfffffffc00f08947 */ /* 0x004fea000383ffff */
[----:B------:R-:W-:Y:S05]  /*e280*/  BRA `(.L_x_140) ;  /* 0xffffffd400847947 */ /* 0x000fea000383ffff */
.L_x_72:
[----:B------:R-:W-:Y:S02]  /*e290*/  MOV R4, UR4 ;  /* 0x0000000400047c02 */ /* 0x000fe40008000f00 */
[----:B------:R-:W-:-:S07]  /*e2a0*/  MOV R5, UR4 ;  /* 0x0000000400057c02 */ /* 0x000fce0008000f00 */
.L_x_141:
[----:B-1----:R1:W3:Y:S02]  /*e2b0*/  SYNCS.PHASECHK.TRANS64.TRYWAIT P0, [R3+URZ+0x1c8], R5 ;  /* 0x0001c805030075a7 */ /* 0x0022e400080011ff */
[----:B---3--:R-:W-:Y:S05]  /*e2c0*/  @!P0 NANOSLEEP.SYNCS 0x989680 ;  /* 0x009896800000895d */ /* 0x008fea0003900000 */
[----:B------:R-:W3:Y:S02]  /*e2d0*/  @!P0 SYNCS.PHASECHK.TRANS64 P0, [R3+URZ+0x1c8], R5 ;  /* 0x0001c805030085a7 */ /* 0x000ee400080010ff */
[----:B---3--:R-:W-:Y:S05]  /*e2e0*/  @!P0 BRA `(.L_x_141) ;  /* 0xfffffffc00f08947 */ /* 0x008fea000383ffff */
[----:B------:R-:W-:Y:S05]  /*e2f0*/  BRA `(.L_x_142) ;  /* 0xffffffd800d07947 */ /* 0x000fea000383ffff */
.L_x_81:
[----:B-1----:R1:W3:Y:S02]  /*e300*/  SYNCS.PHASECHK.TRANS64.TRYWAIT P0, [R37+URZ+0x1b0], RZ ;  /* 0x0001b0ff250075a7 */ /* 0x0022e400080011ff */
[----:B---3--:R-:W-:Y:S05]  /*e310*/  @!P0 NANOSLEEP.SYNCS 0x989680 ;  /* 0x009896800000895d */ /* 0x008fea0003900000 */
[----:B------:R-:W3:Y:S02]  /*e320*/  @!P0 SYNCS.PHASECHK.TRANS64 P0, [R37+URZ+0x1b0], RZ ;  /* 0x0001b0ff250085a7 */ /* 0x000ee400080010ff */
[----:B---3--:R-:W-:Y:S05]  /*e330*/  @!P0 BRA `(.L_x_81) ;  /* 0xfffffffc00f08947 */ /* 0x008fea000383ffff */
[----:B------:R-:W-:Y:S05]  /*e340*/  BRA `(.L_x_143) ;  /* 0xffffffe400f47947 */ /* 0x000fea000383ffff */
.L_x_82:
[----:B------:R-:W-:Y:S01]  /*e350*/  HFMA2 R4, -RZ, RZ, -0.0 , 0 ;  /* 0x80000000ff047431 */ /* 0x000fe200000001ff */
[----:B------:R-:W-:-:S07]  /*e360*/  MOV R5, 0x80000000 ;  /* 0x8000000000057802 */ /* 0x000fce0000000f00 */
.L_x_144:
[----:B---3--:R3:W4:Y:S02]  /*e370*/  SYNCS.PHASECHK.TRANS64.TRYWAIT P0, [R37+URZ+0x1d8], R5 ;  /* 0x0001d805250075a7 */ /* 0x00872400080011ff */
[----:B----4-:R-:W-:Y:S05]  /*e380*/  @!P0 NANOSLEEP.SYNCS 0x989680 ;  /* 0x009896800000895d */ /* 0x010fea0003900000 */
[----:B------:R-:W4:Y:S02]  /*e390*/  @!P0 SYNCS.PHASECHK.TRANS64 P0, [R37+URZ+0x1d8], R5 ;  /* 0x0001d805250085a7 */ /* 0x000f2400080010ff */
[----:B----4-:R-:W-:Y:S05]  /*e3a0*/  @!P0 BRA `(.L_x_144) ;  /* 0xfffffffc00f08947 */ /* 0x010fea000383ffff */
[----:B------:R-:W-:Y:S05]  /*e3b0*/  BRA `(.L_x_145) ;  /* 0xffffffe400f47947 */ /* 0x000fea000383ffff */
.L_x_84:
[----:B-1----:R-:W-:Y:S02]  /*e3c0*/  MOV R0, UR7 ;  /* 0x0000000700007c02 */ /* 0x002fe40008000f00 */
[----:B------:R-:W-:-:S07]  /*e3d0*/  MOV R9, R8 ;  /* 0x0000000800097202 */ /* 0x000fce0000000f00 */
.L_x_146:
[----:B-1----:R1:W2:Y:S02]  /*e3e0*/  SYNCS.PHASECHK.TRANS64.TRYWAIT P0, [R0+URZ+0x1d8], R9 ;  /* 0x0001d809000075a7 */ /* 0x0022a400080011ff */
[----:B--2---:R-:W-:Y:S05]  /*e3f0*/  @!P0 NANOSLEEP.SYNCS 0x989680 ;  /* 0x009896800000895d */ /* 0x004fea0003900000 */
[----:B------:R-:W2:Y:S02]  /*e400*/  @!P0 SYNCS.PHASECHK.TRANS64 P0, [R0+URZ+0x1d8], R9 ;  /* 0x0001d809000085a7 */ /* 0x000ea400080010ff */
[----:B--2---:R-:W-:Y:S05]  /*e410*/  @!P0 BRA `(.L_x_146) ;  /* 0xfffffffc00f08947 */ /* 0x004fea000383ffff */
[----:B------:R-:W-:Y:S05]  /*e420*/  BRA `(.L_x_147) ;  /* 0xffffffec00e87947 */ /* 0x000fea000383ffff */
        .weak           $__internal_0_$__cuda_sm10x_tcgen05_guardrail_trap_col_being_dealloced_not_returned_by_alloc
        .type           $__internal_0_$__cuda_sm10x_tcgen05_guardrail_trap_col_being_dealloced_not_returned_by_alloc,@function
        .size           $__internal_0_$__cuda_sm10x_tcgen05_guardrail_trap_col_being_dealloced_not_returned_by_alloc,($__internal_1_$__cuda_sm10x_tcgen05_guardrail_trap_phase_invalid_during_alloc - $__internal_0_$__cuda_sm10x_tcgen05_guardrail_trap_col_being_dealloced_not_returned_by_alloc)
$__internal_0_$__cuda_sm10x_tcgen05_guardrail_trap_col_being_dealloced_not_returned_by_alloc:
[----:B------:R-:W-:Y:S05]  /*e430*/  BPT.TRAP 0x1 ;  /* 0x000000040000795c */ /* 0x000fea0000300000 */
[----:B------:R-:W-:-:S04]  /*e440*/  HFMA2 R3, -RZ, RZ, 0, 0 ;  /* 0x00000000ff037431 */ /* 0x000fc800000001ff */
[----:B------:R-:W-:Y:S05]  /*e450*/  RET.REL.NODEC R2 `(kernel_cutlass_kernel_flash_attncuteflash_fwd_sm100FlashAttentionForwardSm100_object_at__tensor0000o6411101213_tensor0000o6411101213_tensor0000o6410111213_tensor0000o6411101213_tensorptrf_0) ;  /* 0xffffff1802e87950 */ /* 0x000fea0003c3ffff */
        .weak           $__internal_1_$__cuda_sm10x_tcgen05_guardrail_trap_phase_invalid_during_alloc
        .type           $__internal_1_$__cuda_sm10x_tcgen05_guardrail_trap_phase_invalid_during_alloc,@function
        .size           $__internal_1_$__cuda_sm10x_tcgen05_guardrail_trap_phase_invalid_during_alloc,($__internal_2_$__cuda_sm10x_tcgen05_guardrail_trap_unallocated_columns_being_dealloced - $__internal_1_$__cuda_sm10x_tcgen05_guardrail_trap_phase_invalid_during_alloc)
$__internal_1_$__cuda_sm10x_tcgen05_guardrail_trap_phase_invalid_during_alloc:
[----:B------:R-:W-:Y:S05]  /*e460*/  BPT.TRAP 0x1 ;  /* 0x000000040000795c */ /* 0x000fea0000300000 */
[----:B------:R-:W-:-:S04]  /*e470*/  MOV R3, 0x0 ;  /* 0x0000000000037802 */ /* 0x000fc80000000f00 */
[----:B------:R-:W-:Y:S05]  /*e480*/  RET.REL.NODEC R2 `(kernel_cutlass_kernel_flash_attncuteflash_fwd_sm100FlashAttentionForwardSm100_object_at__tensor0000o6411101213_tensor0000o6411101213_tensor0000o6410111213_tensor0000o6411101213_tensorptrf_0) ;  /* 0xffffff1802dc7950 */ /* 0x000fea0003c3ffff */
        .weak           $__internal_2_$__cuda_sm10x_tcgen05_guardrail_trap_unallocated_columns_being_dealloced
        .type           $__internal_2_$__cuda_sm10x_tcgen05_guardrail_trap_unallocated_columns_being_dealloced,@function
        .size           $__internal_2_$__cuda_sm10x_tcgen05_guardrail_trap_unallocated_columns_being_dealloced,(.L_x_166 - $__internal_2_$__cuda_sm10x_tcgen05_guardrail_trap_unallocated_columns_being_dealloced)
$__internal_2_$__cuda_sm10x_tcgen05_guardrail_trap_unallocated_columns_being_dealloced:
[----:B------:R-:W-:Y:S05]  /*e490*/  BPT.TRAP 0x1 ;  /* 0x000000040000795c */ /* 0x000fea0000300000 */
[----:B------:R-:W-:-:S04]  /*e4a0*/  HFMA2 R3, -RZ, RZ, 0, 0 ;  /* 0x00000000ff037431 */ /* 0x000fc800000001ff */
[----:B------:R-:W-:Y:S05]  /*e4b0*/  RET.REL.NODEC R2 `(kernel_cutlass_kernel_flash_attncuteflash_fwd_sm100FlashAttentionForwardSm100_object_at__tensor0000o6411101213_tensor0000o6411101213_tensor0000o6410111213_tensor0000o6411101213_tensorptrf_0) ;  /* 0xffffff1802d07950 */ /* 0x000fea0003c3ffff */
.L_x_148:
[----:B------:R-:W-:-:S00]  /*e4c0*/  BRA `(.L_x_148) ;  /* 0xfffffffc00fc7947 */ /* 0x000fc0000383ffff */
[----:B------:R-:W-:-:S00]  /*e4d0*/  NOP ;  /* 0x0000000000007918 */ /* 0x000fc00000000000 */
        /* <DEDUP_REMOVED lines=10> */
.L_x_166:


//--------------------- .nv.shared.kernel_cutlass_kernel_flash_attncuteflash_fwd_sm100FlashAttentionForwardSm100_object_at__tensor0000o6411101213_tensor0000o6411101213_tensor0000o6410111213_tensor0000o6411101213_tensorptrf_0 --------------------------
	.section	.nv.shared.kernel_cutlass_kernel_flash_attncuteflash_fwd_sm100FlashAttentionForwardSm100_object_at__tensor0000o6411101213_tensor0000o6411101213_tensor0000o6410111213_tensor0000o6411101213_tensorptrf_0,"aw",@nobits
	.sectionflags	@""
	.align	1024
	.zero		1024


//--------------------- .nv.shared.reserved.0     --------------------------
	.section	.nv.shared.reserved.0,"aw",@nobits
	.align	8
	.weak		__nv_reservedSMEM_offset_0_alias
	.size		__nv_reservedSMEM_offset_0_alias, 0, 64
	.other		__nv_reservedSMEM_offset_0_alias,@"STO_CUDA_RESERVED_SHARED STV_DEFAULT"
__nv_reservedSMEM_offset_0_alias:
	.zero		0
.nv.shared.reserved.0:
	.zero		64
	.weak		__nv_reservedSMEM_allocation_phase
	.type		__nv_reservedSMEM_allocation_phase,@object
	.size		__nv_reservedSMEM_allocation_phase,(.L_0 - __nv_reservedSMEM_allocation_phase)
__nv_reservedSMEM_allocation_phase:
	.zero		1
.L_0:
	.zero		7
	.weak		__nv_reservedSMEM_devtool_atexit_pc
	.type		__nv_reservedSMEM_devtool_atexit_pc,@object
	.size		__nv_reservedSMEM_devtool_atexit_pc,(__nv_reservedSMEM_allocation_mask - __nv_reservedSMEM_devtool_atexit_pc)
__nv_reservedSMEM_devtool_atexit_pc:
	.zero		8
	.weak		__nv_reservedSMEM_allocation_mask
	.type		__nv_reservedSMEM_allocation_mask,@object
	.size		__nv_reservedSMEM_allocation_mask,(.L_2 - __nv_reservedSMEM_allocation_mask)
__nv_reservedSMEM_allocation_mask:
	.zero		4
.L_2:
	.zero		4
	.weak		__nv_reservedSMEM_tmem_allocation_pipeline_mbarrier
	.type		__nv_reservedSMEM_tmem_allocation_pipeline_mbarrier,@object
	.size		__nv_reservedSMEM_tmem_allocation_pipeline_mbarrier,(__nv_reservedSMEM_tmem_allocation_pipeline_mbarrier_parity - __nv_reservedSMEM_tmem_allocation_pipeline_mbarrier)
__nv_reservedSMEM_tmem_allocation_pipeline_mbarrier:
	.zero		8
	.weak		__nv_reservedSMEM_tmem_allocation_pipeline_mbarrier_parity
	.type		__nv_reservedSMEM_tmem_allocation_pipeline_mbarrier_parity,@object
	.size		__nv_reservedSMEM_tmem_allocation_pipeline_mbarrier_parity,(.L_4 - __nv_reservedSMEM_tmem_allocation_pipeline_mbarrier_parity)
__nv_reservedSMEM_tmem_allocation_pipeline_mbarrier_parity:
	.zero		4
.L_4:


//--------------------- .nv.constant0.kernel_cutlass_kernel_flash_attncuteflash_fwd_sm100FlashAttentionForwardSm100_object_at__tensor0000o6411101213_tensor0000o6411101213_tensor0000o6410111213_tensor0000o6411101213_tensorptrf_0 --------------------------
	.section	.nv.constant0.kernel_cutlass_kernel_flash_attncuteflash_fwd_sm100FlashAttentionForwardSm100_object_at__tensor0000o6411101213_tensor0000o6411101213_tensor0000o6410111213_tensor0000o6411101213_tensorptrf_0,"a",@progbits
	.sectionflags	@""
	.align	4
.nv.constant0.kernel_cutlass_kernel_flash_attncuteflash_fwd_sm100FlashAttentionForwardSm100_object_at__tensor0000o6411101213_tensor0000o6411101213_tensor0000o6410111213_tensor0000o6411101213_tensorptrf_0:
	.zero		1640


//--------------------- SYMBOLS --------------------------

	.type		.nv.reservedSmem.offset0,@object
	.size		.nv.reservedSmem.offset0,0x4
	.type		.nv.reservedSmem.cap,@object
	.size		.nv.reservedSmem.cap,0x4
